//
// Generated by NVIDIA NVVM Compiler
//
// Compiler Build ID: CL-36424714
// Cuda compilation tools, release 13.0, V13.0.88
// Based on NVVM 20.0.0
//

.version 9.0
.target sm_100
.address_size 64

	// .globl	_Z18computeScoresNaivePfS_S_iiii
.extern .shared .align 16 .b8 shared_data[];
.extern .shared .align 16 .b8 shared_mem[];

.visible .entry _Z18computeScoresNaivePfS_S_iiii(
	.param .u64 .ptr .align 1 _Z18computeScoresNaivePfS_S_iiii_param_0,
	.param .u64 .ptr .align 1 _Z18computeScoresNaivePfS_S_iiii_param_1,
	.param .u64 .ptr .align 1 _Z18computeScoresNaivePfS_S_iiii_param_2,
	.param .u32 _Z18computeScoresNaivePfS_S_iiii_param_3,
	.param .u32 _Z18computeScoresNaivePfS_S_iiii_param_4,
	.param .u32 _Z18computeScoresNaivePfS_S_iiii_param_5,
	.param .u32 _Z18computeScoresNaivePfS_S_iiii_param_6
)
{
	.reg .pred 	%p<11>;
	.reg .b32 	%r<66>;
	.reg .b32 	%f<115>;
	.reg .b64 	%rd<27>;

	ld.param.u64 	%rd6, [_Z18computeScoresNaivePfS_S_iiii_param_0];
	ld.param.u64 	%rd7, [_Z18computeScoresNaivePfS_S_iiii_param_1];
	ld.param.u64 	%rd5, [_Z18computeScoresNaivePfS_S_iiii_param_2];
	ld.param.u32 	%r33, [_Z18computeScoresNaivePfS_S_iiii_param_3];
	ld.param.u32 	%r30, [_Z18computeScoresNaivePfS_S_iiii_param_4];
	ld.param.u32 	%r31, [_Z18computeScoresNaivePfS_S_iiii_param_5];
	ld.param.u32 	%r32, [_Z18computeScoresNaivePfS_S_iiii_param_6];
	cvta.to.global.u64 	%rd1, %rd7;
	cvta.to.global.u64 	%rd2, %rd6;
	mov.u32 	%r34, %ctaid.x;
	mov.u32 	%r35, %ntid.x;
	mov.u32 	%r36, %tid.x;
	mad.lo.s32 	%r1, %r34, %r35, %r36;
	mul.lo.s32 	%r37, %r30, %r33;
	mul.lo.s32 	%r38, %r37, %r31;
	mul.lo.s32 	%r39, %r38, %r31;
	setp.ge.s32 	%p1, %r1, %r39;
	@%p1 bra 	$L__BB0_15;
	mul.lo.s32 	%r40, %r31, %r30;
	mul.lo.s32 	%r2, %r40, %r31;
	setp.lt.s32 	%p2, %r32, 1;
	mov.f32 	%f114, 0f00000000;
	@%p2 bra 	$L__BB0_14;
	mul.lo.s32 	%r42, %r31, %r31;
	mul.lo.s32 	%r43, %r32, %r31;
	div.s32 	%r44, %r1, %r2;
	mul.lo.s32 	%r45, %r44, %r2;
	sub.s32 	%r46, %r1, %r45;
	div.s32 	%r47, %r46, %r42;
	mad.lo.s32 	%r48, %r44, %r30, %r47;
	mul.lo.s32 	%r49, %r43, %r48;
	rem.s32 	%r50, %r1, %r42;
	div.s32 	%r51, %r50, %r31;
	mad.lo.s32 	%r3, %r51, %r32, %r49;
	rem.s32 	%r52, %r1, %r31;
	mad.lo.s32 	%r4, %r52, %r32, %r49;
	and.b32  	%r5, %r32, 15;
	setp.lt.u32 	%p3, %r32, 16;
	mov.f32 	%f114, 0f00000000;
	mov.b32 	%r61, 0;
	@%p3 bra 	$L__BB0_5;
	and.b32  	%r61, %r32, 2147483632;
	neg.s32 	%r59, %r61;
	add.s64 	%rd3, %rd2, 32;
	add.s64 	%rd4, %rd1, 32;
	mov.f32 	%f114, 0f00000000;
	mov.u32 	%r57, %r4;
	mov.u32 	%r58, %r3;
$L__BB0_4:
	.pragma "nounroll";
	mul.wide.s32 	%rd8, %r58, 4;
	add.s64 	%rd9, %rd3, %rd8;
	mul.wide.s32 	%rd10, %r57, 4;
	add.s64 	%rd11, %rd4, %rd10;
	ld.global.f32 	%f18, [%rd9+-32];
	ld.global.f32 	%f19, [%rd11+-32];
	fma.rn.f32 	%f20, %f18, %f19, %f114;
	ld.global.f32 	%f21, [%rd9+-28];
	ld.global.f32 	%f22, [%rd11+-28];
	fma.rn.f32 	%f23, %f21, %f22, %f20;
	ld.global.f32 	%f24, [%rd9+-24];
	ld.global.f32 	%f25, [%rd11+-24];
	fma.rn.f32 	%f26, %f24, %f25, %f23;
	ld.global.f32 	%f27, [%rd9+-20];
	ld.global.f32 	%f28, [%rd11+-20];
	fma.rn.f32 	%f29, %f27, %f28, %f26;
	ld.global.f32 	%f30, [%rd9+-16];
	ld.global.f32 	%f31, [%rd11+-16];
	fma.rn.f32 	%f32, %f30, %f31, %f29;
	ld.global.f32 	%f33, [%rd9+-12];
	ld.global.f32 	%f34, [%rd11+-12];
	fma.rn.f32 	%f35, %f33, %f34, %f32;
	ld.global.f32 	%f36, [%rd9+-8];
	ld.global.f32 	%f37, [%rd11+-8];
	fma.rn.f32 	%f38, %f36, %f37, %f35;
	ld.global.f32 	%f39, [%rd9+-4];
	ld.global.f32 	%f40, [%rd11+-4];
	fma.rn.f32 	%f41, %f39, %f40, %f38;
	ld.global.f32 	%f42, [%rd9];
	ld.global.f32 	%f43, [%rd11];
	fma.rn.f32 	%f44, %f42, %f43, %f41;
	ld.global.f32 	%f45, [%rd9+4];
	ld.global.f32 	%f46, [%rd11+4];
	fma.rn.f32 	%f47, %f45, %f46, %f44;
	ld.global.f32 	%f48, [%rd9+8];
	ld.global.f32 	%f49, [%rd11+8];
	fma.rn.f32 	%f50, %f48, %f49, %f47;
	ld.global.f32 	%f51, [%rd9+12];
	ld.global.f32 	%f52, [%rd11+12];
	fma.rn.f32 	%f53, %f51, %f52, %f50;
	ld.global.f32 	%f54, [%rd9+16];
	ld.global.f32 	%f55, [%rd11+16];
	fma.rn.f32 	%f56, %f54, %f55, %f53;
	ld.global.f32 	%f57, [%rd9+20];
	ld.global.f32 	%f58, [%rd11+20];
	fma.rn.f32 	%f59, %f57, %f58, %f56;
	ld.global.f32 	%f60, [%rd9+24];
	ld.global.f32 	%f61, [%rd11+24];
	fma.rn.f32 	%f62, %f60, %f61, %f59;
	ld.global.f32 	%f63, [%rd9+28];
	ld.global.f32 	%f64, [%rd11+28];
	fma.rn.f32 	%f114, %f63, %f64, %f62;
	add.s32 	%r59, %r59, 16;
	add.s32 	%r58, %r58, 16;
	add.s32 	%r57, %r57, 16;
	setp.ne.s32 	%p4, %r59, 0;
	@%p4 bra 	$L__BB0_4;
$L__BB0_5:
	setp.eq.s32 	%p5, %r5, 0;
	@%p5 bra 	$L__BB0_14;
	and.b32  	%r15, %r32, 7;
	setp.lt.u32 	%p6, %r5, 8;
	@%p6 bra 	$L__BB0_8;
	add.s32 	%r53, %r3, %r61;
	mul.wide.s32 	%rd12, %r53, 4;
	add.s64 	%rd13, %rd2, %rd12;
	ld.global.f32 	%f66, [%rd13];
	add.s32 	%r54, %r4, %r61;
	mul.wide.s32 	%rd14, %r54, 4;
	add.s64 	%rd15, %rd1, %rd14;
	ld.global.f32 	%f67, [%rd15];
	fma.rn.f32 	%f68, %f66, %f67, %f114;
	ld.global.f32 	%f69, [%rd13+4];
	ld.global.f32 	%f70, [%rd15+4];
	fma.rn.f32 	%f71, %f69, %f70, %f68;
	ld.global.f32 	%f72, [%rd13+8];
	ld.global.f32 	%f73, [%rd15+8];
	fma.rn.f32 	%f74, %f72, %f73, %f71;
	ld.global.f32 	%f75, [%rd13+12];
	ld.global.f32 	%f76, [%rd15+12];
	fma.rn.f32 	%f77, %f75, %f76, %f74;
	ld.global.f32 	%f78, [%rd13+16];
	ld.global.f32 	%f79, [%rd15+16];
	fma.rn.f32 	%f80, %f78, %f79, %f77;
	ld.global.f32 	%f81, [%rd13+20];
	ld.global.f32 	%f82, [%rd15+20];
	fma.rn.f32 	%f83, %f81, %f82, %f80;
	ld.global.f32 	%f84, [%rd13+24];
	ld.global.f32 	%f85, [%rd15+24];
	fma.rn.f32 	%f86, %f84, %f85, %f83;
	ld.global.f32 	%f87, [%rd13+28];
	ld.global.f32 	%f88, [%rd15+28];
	fma.rn.f32 	%f114, %f87, %f88, %f86;
	add.s32 	%r61, %r61, 8;
$L__BB0_8:
	setp.eq.s32 	%p7, %r15, 0;
	@%p7 bra 	$L__BB0_14;
	and.b32  	%r18, %r32, 3;
	setp.lt.u32 	%p8, %r15, 4;
	@%p8 bra 	$L__BB0_11;
	add.s32 	%r55, %r3, %r61;
	mul.wide.s32 	%rd16, %r55, 4;
	add.s64 	%rd17, %rd2, %rd16;
	ld.global.f32 	%f90, [%rd17];
	add.s32 	%r56, %r4, %r61;
	mul.wide.s32 	%rd18, %r56, 4;
	add.s64 	%rd19, %rd1, %rd18;
	ld.global.f32 	%f91, [%rd19];
	fma.rn.f32 	%f92, %f90, %f91, %f114;
	ld.global.f32 	%f93, [%rd17+4];
	ld.global.f32 	%f94, [%rd19+4];
	fma.rn.f32 	%f95, %f93, %f94, %f92;
	ld.global.f32 	%f96, [%rd17+8];
	ld.global.f32 	%f97, [%rd19+8];
	fma.rn.f32 	%f98, %f96, %f97, %f95;
	ld.global.f32 	%f99, [%rd17+12];
	ld.global.f32 	%f100, [%rd19+12];
	fma.rn.f32 	%f114, %f99, %f100, %f98;
	add.s32 	%r61, %r61, 4;
$L__BB0_11:
	setp.eq.s32 	%p9, %r18, 0;
	@%p9 bra 	$L__BB0_14;
	add.s32 	%r65, %r61, %r4;
	add.s32 	%r64, %r61, %r3;
	neg.s32 	%r63, %r18;
$L__BB0_13:
	.pragma "nounroll";
	mul.wide.s32 	%rd20, %r65, 4;
	add.s64 	%rd21, %rd1, %rd20;
	mul.wide.s32 	%rd22, %r64, 4;
	add.s64 	%rd23, %rd2, %rd22;
	ld.global.f32 	%f101, [%rd23];
	ld.global.f32 	%f102, [%rd21];
	fma.rn.f32 	%f114, %f101, %f102, %f114;
	add.s32 	%r65, %r65, 1;
	add.s32 	%r64, %r64, 1;
	add.s32 	%r63, %r63, 1;
	setp.ne.s32 	%p10, %r63, 0;
	@%p10 bra 	$L__BB0_13;
$L__BB0_14:
	cvt.rn.f32.s32 	%f103, %r32;
	sqrt.rn.f32 	%f104, %f103;
	div.rn.f32 	%f105, %f114, %f104;
	cvta.to.global.u64 	%rd24, %rd5;
	mul.wide.s32 	%rd25, %r1, 4;
	add.s64 	%rd26, %rd24, %rd25;
	st.global.f32 	[%rd26], %f105;
$L__BB0_15:
	ret;

}
	// .globl	_Z10softmaxGPUPfS_ii
.visible .entry _Z10softmaxGPUPfS_ii(
	.param .u64 .ptr .align 1 _Z10softmaxGPUPfS_ii_param_0,
	.param .u64 .ptr .align 1 _Z10softmaxGPUPfS_ii_param_1,
	.param .u32 _Z10softmaxGPUPfS_ii_param_2,
	.param .u32 _Z10softmaxGPUPfS_ii_param_3
)
{
	.reg .pred 	%p<16>;
	.reg .b32 	%r<37>;
	.reg .b32 	%f<57>;
	.reg .b64 	%rd<19>;

	ld.param.u64 	%rd4, [_Z10softmaxGPUPfS_ii_param_0];
	ld.param.u64 	%rd5, [_Z10softmaxGPUPfS_ii_param_1];
	ld.param.u32 	%r19, [_Z10softmaxGPUPfS_ii_param_2];
	ld.param.u32 	%r18, [_Z10softmaxGPUPfS_ii_param_3];
	mov.u32 	%r36, %tid.x;
	mov.u32 	%r2, %ctaid.x;
	setp.ge.s32 	%p1, %r2, %r19;
	@%p1 bra 	$L__BB1_23;
	cvta.to.global.u64 	%rd6, %rd4;
	mul.lo.s32 	%r20, %r18, %r2;
	cvt.s64.s32 	%rd1, %r20;
	mul.wide.s32 	%rd7, %r20, 4;
	add.s64 	%rd2, %rd6, %rd7;
	setp.ge.s32 	%p2, %r36, %r18;
	mov.f32 	%f53, 0fFF800000;
	@%p2 bra 	$L__BB1_4;
	mov.f32 	%f53, 0fFF800000;
	mov.u32 	%r3, %ntid.x;
	mov.u32 	%r31, %r36;
$L__BB1_3:
	mul.wide.s32 	%rd8, %r31, 4;
	add.s64 	%rd9, %rd2, %rd8;
	ld.global.f32 	%f13, [%rd9];
	max.f32 	%f53, %f53, %f13;
	add.s32 	%r31, %r31, %r3;
	setp.lt.s32 	%p3, %r31, %r18;
	@%p3 bra 	$L__BB1_3;
$L__BB1_4:
	shl.b32 	%r21, %r36, 2;
	mov.u32 	%r22, shared_data;
	add.s32 	%r6, %r22, %r21;
	st.shared.f32 	[%r6], %f53;
	bar.sync 	0;
	mov.u32 	%r7, %ntid.x;
	setp.lt.u32 	%p4, %r7, 2;
	@%p4 bra 	$L__BB1_9;
	mov.u32 	%r32, %r7;
$L__BB1_6:
	shr.u32 	%r9, %r32, 1;
	setp.ge.u32 	%p5, %r36, %r9;
	@%p5 bra 	$L__BB1_8;
	ld.shared.f32 	%f14, [%r6];
	shl.b32 	%r23, %r9, 2;
	add.s32 	%r24, %r6, %r23;
	ld.shared.f32 	%f15, [%r24];
	max.f32 	%f16, %f14, %f15;
	st.shared.f32 	[%r6], %f16;
$L__BB1_8:
	bar.sync 	0;
	setp.gt.u32 	%p6, %r32, 3;
	mov.u32 	%r32, %r9;
	@%p6 bra 	$L__BB1_6;
$L__BB1_9:
	cvta.to.global.u64 	%rd10, %rd5;
	shl.b64 	%rd11, %rd1, 2;
	add.s64 	%rd3, %rd10, %rd11;
	setp.ge.s32 	%p7, %r36, %r18;
	ld.shared.f32 	%f4, [shared_data];
	bar.sync 	0;
	mov.f32 	%f56, 0f00000000;
	@%p7 bra 	$L__BB1_15;
	mov.f32 	%f56, 0f00000000;
	setp.eq.s64 	%p8, %rd5, 0;
	@%p8 bra 	$L__BB1_13;
	mov.u32 	%r34, %r36;
$L__BB1_12:
	mul.wide.s32 	%rd12, %r34, 4;
	add.s64 	%rd13, %rd2, %rd12;
	ld.global.f32 	%f19, [%rd13];
	sub.f32 	%f20, %f19, %f4;
	fma.rn.f32 	%f21, %f20, 0f3BBB989D, 0f3F000000;
	cvt.sat.f32.f32 	%f22, %f21;
	mov.f32 	%f23, 0f4B400001;
	mov.f32 	%f24, 0f437C0000;
	fma.rm.f32 	%f25, %f22, %f24, %f23;
	add.f32 	%f26, %f25, 0fCB40007F;
	neg.f32 	%f27, %f26;
	fma.rn.f32 	%f28, %f20, 0f3FB8AA3B, %f27;
	fma.rn.f32 	%f29, %f20, 0f32A57060, %f28;
	mov.b32 	%r25, %f25;
	shl.b32 	%r26, %r25, 23;
	mov.b32 	%f30, %r26;
	ex2.approx.ftz.f32 	%f31, %f29;
	mul.f32 	%f32, %f31, %f30;
	add.s64 	%rd14, %rd3, %rd12;
	st.global.f32 	[%rd14], %f32;
	add.f32 	%f56, %f56, %f32;
	add.s32 	%r34, %r34, %r7;
	setp.lt.s32 	%p9, %r34, %r18;
	@%p9 bra 	$L__BB1_12;
	bra.uni 	$L__BB1_15;
$L__BB1_13:
	mov.u32 	%r33, %r36;
$L__BB1_14:
	mul.wide.s32 	%rd15, %r33, 4;
	add.s64 	%rd16, %rd2, %rd15;
	ld.global.f32 	%f34, [%rd16];
	sub.f32 	%f35, %f34, %f4;
	fma.rn.f32 	%f36, %f35, 0f3BBB989D, 0f3F000000;
	cvt.sat.f32.f32 	%f37, %f36;
	mov.f32 	%f38, 0f4B400001;
	mov.f32 	%f39, 0f437C0000;
	fma.rm.f32 	%f40, %f37, %f39, %f38;
	add.f32 	%f41, %f40, 0fCB40007F;
	neg.f32 	%f42, %f41;
	fma.rn.f32 	%f43, %f35, 0f3FB8AA3B, %f42;
	fma.rn.f32 	%f44, %f35, 0f32A57060, %f43;
	mov.b32 	%r27, %f40;
	shl.b32 	%r28, %r27, 23;
	mov.b32 	%f45, %r28;
	ex2.approx.ftz.f32 	%f46, %f44;
	fma.rn.f32 	%f56, %f46, %f45, %f56;
	add.s32 	%r33, %r33, %r7;
	setp.lt.s32 	%p10, %r33, %r18;
	@%p10 bra 	$L__BB1_14;
$L__BB1_15:
	setp.lt.u32 	%p11, %r7, 2;
	st.shared.f32 	[%r6], %f56;
	bar.sync 	0;
	@%p11 bra 	$L__BB1_20;
	mov.u32 	%r35, %r7;
$L__BB1_17:
	shr.u32 	%r15, %r35, 1;
	setp.ge.u32 	%p12, %r36, %r15;
	@%p12 bra 	$L__BB1_19;
	shl.b32 	%r29, %r15, 2;
	add.s32 	%r30, %r6, %r29;
	ld.shared.f32 	%f47, [%r30];
	ld.shared.f32 	%f48, [%r6];
	add.f32 	%f49, %f47, %f48;
	st.shared.f32 	[%r6], %f49;
$L__BB1_19:
	bar.sync 	0;
	setp.gt.u32 	%p13, %r35, 3;
	mov.u32 	%r35, %r15;
	@%p13 bra 	$L__BB1_17;
$L__BB1_20:
	setp.ge.s32 	%p14, %r36, %r18;
	@%p14 bra 	$L__BB1_23;
	ld.shared.f32 	%f10, [shared_data];
$L__BB1_22:
	mul.wide.s32 	%rd17, %r36, 4;
	add.s64 	%rd18, %rd3, %rd17;
	ld.global.f32 	%f50, [%rd18];
	div.rn.f32 	%f51, %f50, %f10;
	st.global.f32 	[%rd18], %f51;
	add.s32 	%r36, %r36, %r7;
	setp.lt.s32 	%p15, %r36, %r18;
	@%p15 bra 	$L__BB1_22;
$L__BB1_23:
	ret;

}
	// .globl	_Z19applyAttentionNaivePfS_S_iiii
.visible .entry _Z19applyAttentionNaivePfS_S_iiii(
	.param .u64 .ptr .align 1 _Z19applyAttentionNaivePfS_S_iiii_param_0,
	.param .u64 .ptr .align 1 _Z19applyAttentionNaivePfS_S_iiii_param_1,
	.param .u64 .ptr .align 1 _Z19applyAttentionNaivePfS_S_iiii_param_2,
	.param .u32 _Z19applyAttentionNaivePfS_S_iiii_param_3,
	.param .u32 _Z19applyAttentionNaivePfS_S_iiii_param_4,
	.param .u32 _Z19applyAttentionNaivePfS_S_iiii_param_5,
	.param .u32 _Z19applyAttentionNaivePfS_S_iiii_param_6
)
{
	.reg .pred 	%p<11>;
	.reg .b32 	%r<60>;
	.reg .b32 	%f<68>;
	.reg .b64 	%rd<40>;

	ld.param.u64 	%rd5, [_Z19applyAttentionNaivePfS_S_iiii_param_0];
	ld.param.u64 	%rd6, [_Z19applyAttentionNaivePfS_S_iiii_param_1];
	ld.param.u64 	%rd4, [_Z19applyAttentionNaivePfS_S_iiii_param_2];
	ld.param.u32 	%r27, [_Z19applyAttentionNaivePfS_S_iiii_param_3];
	ld.param.u32 	%r24, [_Z19applyAttentionNaivePfS_S_iiii_param_4];
	ld.param.u32 	%r25, [_Z19applyAttentionNaivePfS_S_iiii_param_5];
	ld.param.u32 	%r26, [_Z19applyAttentionNaivePfS_S_iiii_param_6];
	cvta.to.global.u64 	%rd1, %rd6;
	cvta.to.global.u64 	%rd2, %rd5;
	mov.u32 	%r28, %ctaid.x;
	mov.u32 	%r29, %ntid.x;
	mov.u32 	%r30, %tid.x;
	mad.lo.s32 	%r1, %r28, %r29, %r30;
	mul.lo.s32 	%r31, %r24, %r27;
	mul.lo.s32 	%r32, %r31, %r25;
	mul.lo.s32 	%r33, %r32, %r26;
	setp.ge.s32 	%p1, %r1, %r33;
	@%p1 bra 	$L__BB2_14;
	mul.lo.s32 	%r34, %r25, %r24;
	mul.lo.s32 	%r35, %r34, %r26;
	div.s32 	%r36, %r1, %r35;
	mul.lo.s32 	%r37, %r36, %r35;
	sub.s32 	%r38, %r1, %r37;
	mul.lo.s32 	%r2, %r26, %r25;
	div.s32 	%r39, %r38, %r2;
	rem.s32 	%r3, %r1, %r26;
	mad.lo.s32 	%r4, %r36, %r24, %r39;
	mul.lo.s32 	%r5, %r4, %r25;
	setp.lt.s32 	%p2, %r25, 1;
	mov.f32 	%f67, 0f00000000;
	@%p2 bra 	$L__BB2_13;
	rem.s32 	%r41, %r1, %r2;
	div.s32 	%r42, %r41, %r26;
	add.s32 	%r43, %r5, %r42;
	mul.lo.s32 	%r6, %r43, %r25;
	and.b32  	%r7, %r25, 7;
	setp.lt.u32 	%p3, %r25, 8;
	mov.f32 	%f67, 0f00000000;
	mov.b32 	%r58, 0;
	@%p3 bra 	$L__BB2_5;
	and.b32  	%r58, %r25, 2147483640;
	neg.s32 	%r56, %r58;
	mad.lo.s32 	%r55, %r2, %r4, %r3;
	shl.b32 	%r11, %r26, 3;
	add.s64 	%rd3, %rd2, 16;
	mov.f32 	%f67, 0f00000000;
	mul.wide.s32 	%rd11, %r26, 4;
	mov.u32 	%r54, %r6;
$L__BB2_4:
	.pragma "nounroll";
	mul.wide.s32 	%rd7, %r54, 4;
	add.s64 	%rd8, %rd3, %rd7;
	ld.global.f32 	%f17, [%rd8+-16];
	mul.wide.s32 	%rd9, %r55, 4;
	add.s64 	%rd10, %rd1, %rd9;
	ld.global.f32 	%f18, [%rd10];
	fma.rn.f32 	%f19, %f17, %f18, %f67;
	ld.global.f32 	%f20, [%rd8+-12];
	add.s64 	%rd12, %rd10, %rd11;
	ld.global.f32 	%f21, [%rd12];
	fma.rn.f32 	%f22, %f20, %f21, %f19;
	ld.global.f32 	%f23, [%rd8+-8];
	add.s64 	%rd13, %rd12, %rd11;
	ld.global.f32 	%f24, [%rd13];
	fma.rn.f32 	%f25, %f23, %f24, %f22;
	ld.global.f32 	%f26, [%rd8+-4];
	add.s64 	%rd14, %rd13, %rd11;
	ld.global.f32 	%f27, [%rd14];
	fma.rn.f32 	%f28, %f26, %f27, %f25;
	ld.global.f32 	%f29, [%rd8];
	add.s64 	%rd15, %rd14, %rd11;
	ld.global.f32 	%f30, [%rd15];
	fma.rn.f32 	%f31, %f29, %f30, %f28;
	ld.global.f32 	%f32, [%rd8+4];
	add.s64 	%rd16, %rd15, %rd11;
	ld.global.f32 	%f33, [%rd16];
	fma.rn.f32 	%f34, %f32, %f33, %f31;
	ld.global.f32 	%f35, [%rd8+8];
	add.s64 	%rd17, %rd16, %rd11;
	ld.global.f32 	%f36, [%rd17];
	fma.rn.f32 	%f37, %f35, %f36, %f34;
	ld.global.f32 	%f38, [%rd8+12];
	add.s64 	%rd18, %rd17, %rd11;
	ld.global.f32 	%f39, [%rd18];
	fma.rn.f32 	%f67, %f38, %f39, %f37;
	add.s32 	%r56, %r56, 8;
	add.s32 	%r55, %r55, %r11;
	add.s32 	%r54, %r54, 8;
	setp.ne.s32 	%p4, %r56, 0;
	@%p4 bra 	$L__BB2_4;
$L__BB2_5:
	setp.eq.s32 	%p5, %r7, 0;
	@%p5 bra 	$L__BB2_13;
	and.b32  	%r19, %r25, 3;
	setp.lt.u32 	%p6, %r7, 4;
	@%p6 bra 	$L__BB2_8;
	add.s32 	%r44, %r58, %r6;
	mul.wide.s32 	%rd19, %r44, 4;
	add.s64 	%rd20, %rd2, %rd19;
	ld.global.f32 	%f41, [%rd20];
	add.s32 	%r45, %r58, %r5;
	mad.lo.s32 	%r46, %r45, %r26, %r3;
	mul.wide.s32 	%rd21, %r46, 4;
	add.s64 	%rd22, %rd1, %rd21;
	ld.global.f32 	%f42, [%rd22];
	fma.rn.f32 	%f43, %f41, %f42, %f67;
	ld.global.f32 	%f44, [%rd20+4];
	mul.wide.s32 	%rd23, %r26, 4;
	add.s64 	%rd24, %rd22, %rd23;
	ld.global.f32 	%f45, [%rd24];
	fma.rn.f32 	%f46, %f44, %f45, %f43;
	ld.global.f32 	%f47, [%rd20+8];
	add.s64 	%rd25, %rd24, %rd23;
	ld.global.f32 	%f48, [%rd25];
	fma.rn.f32 	%f49, %f47, %f48, %f46;
	ld.global.f32 	%f50, [%rd20+12];
	add.s64 	%rd26, %rd25, %rd23;
	ld.global.f32 	%f51, [%rd26];
	fma.rn.f32 	%f67, %f50, %f51, %f49;
	add.s32 	%r58, %r58, 4;
$L__BB2_8:
	setp.eq.s32 	%p7, %r19, 0;
	@%p7 bra 	$L__BB2_13;
	setp.eq.s32 	%p8, %r19, 1;
	@%p8 bra 	$L__BB2_11;
	add.s32 	%r47, %r58, %r6;
	mul.wide.s32 	%rd27, %r47, 4;
	add.s64 	%rd28, %rd2, %rd27;
	ld.global.f32 	%f53, [%rd28];
	add.s32 	%r48, %r58, %r5;
	mad.lo.s32 	%r49, %r48, %r26, %r3;
	mul.wide.s32 	%rd29, %r49, 4;
	add.s64 	%rd30, %rd1, %rd29;
	ld.global.f32 	%f54, [%rd30];
	fma.rn.f32 	%f55, %f53, %f54, %f67;
	ld.global.f32 	%f56, [%rd28+4];
	mul.wide.s32 	%rd31, %r26, 4;
	add.s64 	%rd32, %rd30, %rd31;
	ld.global.f32 	%f57, [%rd32];
	fma.rn.f32 	%f67, %f56, %f57, %f55;
	add.s32 	%r58, %r58, 2;
$L__BB2_11:
	and.b32  	%r50, %r25, 1;
	setp.eq.b32 	%p9, %r50, 1;
	not.pred 	%p10, %p9;
	@%p10 bra 	$L__BB2_13;
	add.s32 	%r51, %r58, %r6;
	mul.wide.s32 	%rd33, %r51, 4;
	add.s64 	%rd34, %rd2, %rd33;
	ld.global.f32 	%f58, [%rd34];
	add.s32 	%r52, %r58, %r5;
	mad.lo.s32 	%r53, %r52, %r26, %r3;
	mul.wide.s32 	%rd35, %r53, 4;
	add.s64 	%rd36, %rd1, %rd35;
	ld.global.f32 	%f59, [%rd36];
	fma.rn.f32 	%f67, %f58, %f59, %f67;
$L__BB2_13:
	cvta.to.global.u64 	%rd37, %rd4;
	mul.wide.s32 	%rd38, %r1, 4;
	add.s64 	%rd39, %rd37, %rd38;
	st.global.f32 	[%rd39], %f67;
$L__BB2_14:
	ret;

}
	// .globl	_Z24flashAttentionSimplifiedPfS_S_S_iiii
.visible .entry _Z24flashAttentionSimplifiedPfS_S_S_iiii(
	.param .u64 .ptr .align 1 _Z24flashAttentionSimplifiedPfS_S_S_iiii_param_0,
	.param .u64 .ptr .align 1 _Z24flashAttentionSimplifiedPfS_S_S_iiii_param_1,
	.param .u64 .ptr .align 1 _Z24flashAttentionSimplifiedPfS_S_S_iiii_param_2,
	.param .u64 .ptr .align 1 _Z24flashAttentionSimplifiedPfS_S_S_iiii_param_3,
	.param .u32 _Z24flashAttentionSimplifiedPfS_S_S_iiii_param_4,
	.param .u32 _Z24flashAttentionSimplifiedPfS_S_S_iiii_param_5,
	.param .u32 _Z24flashAttentionSimplifiedPfS_S_S_iiii_param_6,
	.param .u32 _Z24flashAttentionSimplifiedPfS_S_S_iiii_param_7
)
{


	ret;

}
	// .globl	_Z15applyCausalMaskPfiii
.visible .entry _Z15applyCausalMaskPfiii(
	.param .u64 .ptr .align 1 _Z15applyCausalMaskPfiii_param_0,
	.param .u32 _Z15applyCausalMaskPfiii_param_1,
	.param .u32 _Z15applyCausalMaskPfiii_param_2,
	.param .u32 _Z15applyCausalMaskPfiii_param_3
)
{
	.reg .pred 	%p<3>;
	.reg .b32 	%r<17>;
	.reg .b64 	%rd<5>;

	ld.param.u64 	%rd1, [_Z15applyCausalMaskPfiii_param_0];
	ld.param.u32 	%r3, [_Z15applyCausalMaskPfiii_param_1];
	ld.param.u32 	%r4, [_Z15applyCausalMaskPfiii_param_2];
	ld.param.u32 	%r2, [_Z15applyCausalMaskPfiii_param_3];
	mov.u32 	%r5, %ctaid.x;
	mov.u32 	%r6, %ntid.x;
	mov.u32 	%r7, %tid.x;
	mad.lo.s32 	%r1, %r5, %r6, %r7;
	mul.lo.s32 	%r8, %r4, %r3;
	mul.lo.s32 	%r9, %r8, %r2;
	mul.lo.s32 	%r10, %r9, %r2;
	setp.ge.s32 	%p1, %r1, %r10;
	@%p1 bra 	$L__BB4_3;
	mul.lo.s32 	%r11, %r2, %r2;
	rem.s32 	%r12, %r1, %r11;
	div.s32 	%r13, %r12, %r2;
	mul.lo.s32 	%r14, %r13, %r2;
	sub.s32 	%r15, %r12, %r14;
	setp.le.s32 	%p2, %r15, %r13;
	@%p2 bra 	$L__BB4_3;
	cvta.to.global.u64 	%rd2, %rd1;
	mul.wide.s32 	%rd3, %r1, 4;
	add.s64 	%rd4, %rd2, %rd3;
	mov.b32 	%r16, -8388608;
	st.global.u32 	[%rd4], %r16;
$L__BB4_3:
	ret;

}
	// .globl	_Z23fusedAttentionOptimizedILi16EEvPfS0_S0_S0_iiii
.visible .entry _Z23fusedAttentionOptimizedILi16EEvPfS0_S0_S0_iiii(
	.param .u64 .ptr .align 1 _Z23fusedAttentionOptimizedILi16EEvPfS0_S0_S0_iiii_param_0,
	.param .u64 .ptr .align 1 _Z23fusedAttentionOptimizedILi16EEvPfS0_S0_S0_iiii_param_1,
	.param .u64 .ptr .align 1 _Z23fusedAttentionOptimizedILi16EEvPfS0_S0_S0_iiii_param_2,
	.param .u64 .ptr .align 1 _Z23fusedAttentionOptimizedILi16EEvPfS0_S0_S0_iiii_param_3,
	.param .u32 _Z23fusedAttentionOptimizedILi16EEvPfS0_S0_S0_iiii_param_4,
	.param .u32 _Z23fusedAttentionOptimizedILi16EEvPfS0_S0_S0_iiii_param_5,
	.param .u32 _Z23fusedAttentionOptimizedILi16EEvPfS0_S0_S0_iiii_param_6,
	.param .u32 _Z23fusedAttentionOptimizedILi16EEvPfS0_S0_S0_iiii_param_7
)
{
	.local .align 16 .b8 	__local_depot5[1536];
	.reg .b64 	%SP;
	.reg .b64 	%SPL;
	.reg .pred 	%p<101>;
	.reg .b32 	%r<278>;
	.reg .b32 	%f<640>;
	.reg .b64 	%rd<106>;

	mov.u64 	%SPL, __local_depot5;
	ld.param.u64 	%rd21, [_Z23fusedAttentionOptimizedILi16EEvPfS0_S0_S0_iiii_param_1];
	ld.param.u64 	%rd22, [_Z23fusedAttentionOptimizedILi16EEvPfS0_S0_S0_iiii_param_2];
	ld.param.u64 	%rd23, [_Z23fusedAttentionOptimizedILi16EEvPfS0_S0_S0_iiii_param_3];
	ld.param.u32 	%r107, [_Z23fusedAttentionOptimizedILi16EEvPfS0_S0_S0_iiii_param_5];
	ld.param.u32 	%r105, [_Z23fusedAttentionOptimizedILi16EEvPfS0_S0_S0_iiii_param_6];
	ld.param.u32 	%r106, [_Z23fusedAttentionOptimizedILi16EEvPfS0_S0_S0_iiii_param_7];
	cvta.to.global.u64 	%rd1, %rd21;
	cvta.to.global.u64 	%rd2, %rd22;
	cvta.to.global.u64 	%rd3, %rd23;
	add.u64 	%rd4, %SPL, 0;
	add.u64 	%rd5, %SPL, 256;
	add.u64 	%rd6, %SPL, 1280;
	mov.u32 	%r108, %ctaid.z;
	mul.lo.s32 	%r1, %r107, %r108;
	mov.u32 	%r2, %tid.x;
	mov.u32 	%r109, %ctaid.x;
	shl.b32 	%r3, %r109, 4;
	cvt.rn.f32.s32 	%f37, %r106;
	sqrt.rn.f32 	%f38, %f37;
	rcp.rn.f32 	%f1, %f38;
	add.s32 	%r239, %r3, %r2;
	setp.gt.u32 	%p1, %r2, 15;
	setp.ge.s32 	%p2, %r239, %r105;
	or.pred  	%p3, %p1, %p2;
	@%p3 bra 	$L__BB5_109;
	shl.b32 	%r110, %r106, 6;
	mov.u32 	%r111, shared_mem;
	add.s32 	%r5, %r111, %r110;
	add.s32 	%r112, %r3, 16;
	mov.u32 	%r113, %ctaid.y;
	add.s32 	%r114, %r1, %r113;
	mul.lo.s32 	%r6, %r114, %r105;
	mul.lo.s32 	%r7, %r106, %r2;
	min.s32 	%r8, %r112, %r105;
	add.s32 	%r9, %r106, -1;
	and.b32  	%r10, %r106, 15;
	add.s32 	%r11, %r10, -1;
	and.b32  	%r12, %r106, 7;
	add.s32 	%r13, %r12, -1;
	and.b32  	%r14, %r105, 7;
	and.b32  	%r15, %r105, 3;
	and.b32  	%r16, %r106, 2147483632;
	and.b32  	%r17, %r106, 3;
	mul.f32 	%f2, %f1, 0f00000000;
$L__BB5_2:
	setp.lt.s32 	%p4, %r106, 1;
	@%p4 bra 	$L__BB5_16;
	setp.lt.u32 	%p5, %r9, 15;
	add.s32 	%r116, %r239, %r6;
	mul.lo.s32 	%r19, %r116, %r106;
	mov.b32 	%r241, 0;
	@%p5 bra 	$L__BB5_6;
	and.b32  	%r117, %r106, 2147483632;
	neg.s32 	%r244, %r117;
	add.s64 	%rd105, %rd4, 32;
	mov.u32 	%r243, %r19;
$L__BB5_5:
	.pragma "nounroll";
	ld.param.u64 	%rd103, [_Z23fusedAttentionOptimizedILi16EEvPfS0_S0_S0_iiii_param_0];
	mul.wide.s32 	%rd27, %r243, 4;
	cvta.to.global.u64 	%rd28, %rd103;
	add.s64 	%rd29, %rd28, %rd27;
	ld.global.f32 	%f39, [%rd29];
	ld.global.f32 	%f40, [%rd29+4];
	ld.global.f32 	%f41, [%rd29+8];
	ld.global.f32 	%f42, [%rd29+12];
	st.local.v4.f32 	[%rd105+-32], {%f39, %f40, %f41, %f42};
	ld.global.f32 	%f43, [%rd29+16];
	ld.global.f32 	%f44, [%rd29+20];
	ld.global.f32 	%f45, [%rd29+24];
	ld.global.f32 	%f46, [%rd29+28];
	st.local.v4.f32 	[%rd105+-16], {%f43, %f44, %f45, %f46};
	ld.global.f32 	%f47, [%rd29+32];
	ld.global.f32 	%f48, [%rd29+36];
	ld.global.f32 	%f49, [%rd29+40];
	ld.global.f32 	%f50, [%rd29+44];
	st.local.v4.f32 	[%rd105], {%f47, %f48, %f49, %f50};
	ld.global.f32 	%f51, [%rd29+48];
	ld.global.f32 	%f52, [%rd29+52];
	ld.global.f32 	%f53, [%rd29+56];
	ld.global.f32 	%f54, [%rd29+60];
	st.local.v4.f32 	[%rd105+16], {%f51, %f52, %f53, %f54};
	add.s32 	%r244, %r244, 16;
	add.s32 	%r243, %r243, 16;
	add.s64 	%rd105, %rd105, 64;
	setp.eq.s32 	%p6, %r244, 0;
	mov.u32 	%r241, %r16;
	@%p6 bra 	$L__BB5_6;
	bra.uni 	$L__BB5_5;
$L__BB5_6:
	setp.eq.s32 	%p7, %r10, 0;
	@%p7 bra 	$L__BB5_16;
	ld.param.u64 	%rd104, [_Z23fusedAttentionOptimizedILi16EEvPfS0_S0_S0_iiii_param_0];
	cvta.to.global.u64 	%rd8, %rd104;
	setp.lt.u32 	%p8, %r11, 7;
	@%p8 bra 	$L__BB5_9;
	add.s32 	%r118, %r241, %r19;
	mul.wide.s32 	%rd30, %r118, 4;
	add.s64 	%rd31, %rd8, %rd30;
	ld.global.f32 	%f55, [%rd31];
	mul.wide.u32 	%rd32, %r241, 4;
	add.s64 	%rd33, %rd4, %rd32;
	st.local.f32 	[%rd33], %f55;
	ld.global.f32 	%f56, [%rd31+4];
	st.local.f32 	[%rd33+4], %f56;
	ld.global.f32 	%f57, [%rd31+8];
	st.local.f32 	[%rd33+8], %f57;
	ld.global.f32 	%f58, [%rd31+12];
	st.local.f32 	[%rd33+12], %f58;
	ld.global.f32 	%f59, [%rd31+16];
	st.local.f32 	[%rd33+16], %f59;
	ld.global.f32 	%f60, [%rd31+20];
	st.local.f32 	[%rd33+20], %f60;
	ld.global.f32 	%f61, [%rd31+24];
	st.local.f32 	[%rd33+24], %f61;
	ld.global.f32 	%f62, [%rd31+28];
	st.local.f32 	[%rd33+28], %f62;
	add.s32 	%r241, %r241, 8;
$L__BB5_9:
	setp.eq.s32 	%p9, %r12, 0;
	@%p9 bra 	$L__BB5_16;
	setp.lt.u32 	%p10, %r13, 3;
	@%p10 bra 	$L__BB5_12;
	add.s32 	%r119, %r241, %r19;
	mul.wide.s32 	%rd34, %r119, 4;
	add.s64 	%rd35, %rd8, %rd34;
	ld.global.f32 	%f63, [%rd35];
	mul.wide.u32 	%rd36, %r241, 4;
	add.s64 	%rd37, %rd4, %rd36;
	st.local.f32 	[%rd37], %f63;
	ld.global.f32 	%f64, [%rd35+4];
	st.local.f32 	[%rd37+4], %f64;
	ld.global.f32 	%f65, [%rd35+8];
	st.local.f32 	[%rd37+8], %f65;
	ld.global.f32 	%f66, [%rd35+12];
	st.local.f32 	[%rd37+12], %f66;
	add.s32 	%r241, %r241, 4;
$L__BB5_12:
	setp.eq.s32 	%p11, %r17, 0;
	@%p11 bra 	$L__BB5_16;
	setp.eq.s32 	%p12, %r17, 1;
	add.s32 	%r120, %r241, %r19;
	mul.wide.s32 	%rd38, %r120, 4;
	add.s64 	%rd9, %rd8, %rd38;
	ld.global.f32 	%f67, [%rd9];
	mul.wide.u32 	%rd39, %r241, 4;
	add.s64 	%rd10, %rd4, %rd39;
	st.local.f32 	[%rd10], %f67;
	@%p12 bra 	$L__BB5_16;
	setp.eq.s32 	%p13, %r17, 2;
	ld.global.f32 	%f68, [%rd9+4];
	st.local.f32 	[%rd10+4], %f68;
	@%p13 bra 	$L__BB5_16;
	ld.global.f32 	%f69, [%rd9+8];
	st.local.f32 	[%rd10+8], %f69;
$L__BB5_16:
	setp.lt.s32 	%p14, %r105, 1;
	mov.f32 	%f631, 0fFF800000;
	@%p14 bra 	$L__BB5_35;
	mov.f32 	%f631, 0fFF800000;
	mov.b32 	%r245, 0;
$L__BB5_18:
	bar.sync 	0;
	add.s32 	%r31, %r245, %r2;
	setp.ge.s32 	%p16, %r31, %r105;
	or.pred  	%p17, %p16, %p4;
	@%p17 bra 	$L__BB5_32;
	setp.lt.u32 	%p18, %r9, 15;
	add.s32 	%r123, %r31, %r6;
	mul.lo.s32 	%r32, %r123, %r106;
	mov.b32 	%r248, 0;
	@%p18 bra 	$L__BB5_22;
	mov.b32 	%r246, 0;
$L__BB5_21:
	.pragma "nounroll";
	add.s32 	%r125, %r246, %r32;
	mul.wide.s32 	%rd40, %r125, 4;
	add.s64 	%rd41, %rd1, %rd40;
	ld.global.f32 	%f72, [%rd41];
	add.s32 	%r126, %r246, %r7;
	shl.b32 	%r127, %r126, 2;
	add.s32 	%r128, %r5, %r127;
	st.shared.f32 	[%r128], %f72;
	ld.global.f32 	%f73, [%rd41+4];
	st.shared.f32 	[%r128+4], %f73;
	ld.global.f32 	%f74, [%rd41+8];
	st.shared.f32 	[%r128+8], %f74;
	ld.global.f32 	%f75, [%rd41+12];
	st.shared.f32 	[%r128+12], %f75;
	ld.global.f32 	%f76, [%rd41+16];
	st.shared.f32 	[%r128+16], %f76;
	ld.global.f32 	%f77, [%rd41+20];
	st.shared.f32 	[%r128+20], %f77;
	ld.global.f32 	%f78, [%rd41+24];
	st.shared.f32 	[%r128+24], %f78;
	ld.global.f32 	%f79, [%rd41+28];
	st.shared.f32 	[%r128+28], %f79;
	ld.global.f32 	%f80, [%rd41+32];
	st.shared.f32 	[%r128+32], %f80;
	ld.global.f32 	%f81, [%rd41+36];
	st.shared.f32 	[%r128+36], %f81;
	ld.global.f32 	%f82, [%rd41+40];
	st.shared.f32 	[%r128+40], %f82;
	ld.global.f32 	%f83, [%rd41+44];
	st.shared.f32 	[%r128+44], %f83;
	ld.global.f32 	%f84, [%rd41+48];
	st.shared.f32 	[%r128+48], %f84;
	ld.global.f32 	%f85, [%rd41+52];
	st.shared.f32 	[%r128+52], %f85;
	ld.global.f32 	%f86, [%rd41+56];
	st.shared.f32 	[%r128+56], %f86;
	ld.global.f32 	%f87, [%rd41+60];
	st.shared.f32 	[%r128+60], %f87;
	add.s32 	%r246, %r246, 16;
	setp.ne.s32 	%p19, %r246, %r16;
	mov.u32 	%r248, %r16;
	@%p19 bra 	$L__BB5_21;
$L__BB5_22:
	setp.eq.s32 	%p20, %r10, 0;
	@%p20 bra 	$L__BB5_32;
	setp.lt.u32 	%p21, %r11, 7;
	@%p21 bra 	$L__BB5_25;
	add.s32 	%r129, %r248, %r32;
	mul.wide.s32 	%rd42, %r129, 4;
	add.s64 	%rd43, %rd1, %rd42;
	ld.global.f32 	%f88, [%rd43];
	add.s32 	%r130, %r248, %r7;
	shl.b32 	%r131, %r130, 2;
	add.s32 	%r132, %r5, %r131;
	st.shared.f32 	[%r132], %f88;
	ld.global.f32 	%f89, [%rd43+4];
	st.shared.f32 	[%r132+4], %f89;
	ld.global.f32 	%f90, [%rd43+8];
	st.shared.f32 	[%r132+8], %f90;
	ld.global.f32 	%f91, [%rd43+12];
	st.shared.f32 	[%r132+12], %f91;
	ld.global.f32 	%f92, [%rd43+16];
	st.shared.f32 	[%r132+16], %f92;
	ld.global.f32 	%f93, [%rd43+20];
	st.shared.f32 	[%r132+20], %f93;
	ld.global.f32 	%f94, [%rd43+24];
	st.shared.f32 	[%r132+24], %f94;
	ld.global.f32 	%f95, [%rd43+28];
	st.shared.f32 	[%r132+28], %f95;
	add.s32 	%r248, %r248, 8;
$L__BB5_25:
	setp.eq.s32 	%p22, %r12, 0;
	@%p22 bra 	$L__BB5_32;
	setp.lt.u32 	%p23, %r13, 3;
	@%p23 bra 	$L__BB5_28;
	add.s32 	%r133, %r248, %r32;
	mul.wide.s32 	%rd44, %r133, 4;
	add.s64 	%rd45, %rd1, %rd44;
	ld.global.f32 	%f96, [%rd45];
	add.s32 	%r134, %r248, %r7;
	shl.b32 	%r135, %r134, 2;
	add.s32 	%r136, %r5, %r135;
	st.shared.f32 	[%r136], %f96;
	ld.global.f32 	%f97, [%rd45+4];
	st.shared.f32 	[%r136+4], %f97;
	ld.global.f32 	%f98, [%rd45+8];
	st.shared.f32 	[%r136+8], %f98;
	ld.global.f32 	%f99, [%rd45+12];
	st.shared.f32 	[%r136+12], %f99;
	add.s32 	%r248, %r248, 4;
$L__BB5_28:
	setp.eq.s32 	%p24, %r17, 0;
	@%p24 bra 	$L__BB5_32;
	setp.eq.s32 	%p25, %r17, 1;
	add.s32 	%r137, %r248, %r32;
	mul.wide.s32 	%rd46, %r137, 4;
	add.s64 	%rd13, %rd1, %rd46;
	ld.global.f32 	%f100, [%rd13];
	add.s32 	%r138, %r248, %r7;
	shl.b32 	%r139, %r138, 2;
	add.s32 	%r40, %r5, %r139;
	st.shared.f32 	[%r40], %f100;
	@%p25 bra 	$L__BB5_32;
	setp.eq.s32 	%p26, %r17, 2;
	ld.global.f32 	%f101, [%rd13+4];
	st.shared.f32 	[%r40+4], %f101;
	@%p26 bra 	$L__BB5_32;
	ld.global.f32 	%f102, [%rd13+8];
	st.shared.f32 	[%r40+8], %f102;
$L__BB5_32:
	setp.gt.s32 	%p27, %r106, 0;
	bar.sync 	0;
	@%p27 bra 	$L__BB5_110;
	mov.b32 	%r255, 0;
$L__BB5_34:
	add.s32 	%r141, %r255, %r245;
	mul.wide.u32 	%rd47, %r141, 4;
	add.s64 	%rd48, %rd5, %rd47;
	st.local.f32 	[%rd48], %f2;
	max.f32 	%f631, %f631, %f2;
	add.s32 	%r53, %r255, 1;
	setp.lt.u32 	%p28, %r255, 15;
	add.s32 	%r142, %r141, 1;
	setp.lt.s32 	%p29, %r142, %r105;
	and.pred  	%p30, %p28, %p29;
	mov.u32 	%r255, %r53;
	@%p30 bra 	$L__BB5_34;
	bra.uni 	$L__BB5_125;
$L__BB5_35:
	mov.f32 	%f638, 0f00000000;
	@%p14 bra 	$L__BB5_47;
	setp.lt.u32 	%p45, %r105, 8;
	mov.f32 	%f638, 0f00000000;
	mov.b32 	%r257, 0;
	@%p45 bra 	$L__BB5_39;
	mov.f32 	%f638, 0f00000000;
	mov.b32 	%r259, 0;
$L__BB5_38:
	.pragma "nounroll";
	mul.wide.u32 	%rd58, %r259, 4;
	add.s64 	%rd59, %rd5, %rd58;
	ld.local.v4.f32 	{%f200, %f201, %f202, %f203}, [%rd59];
	sub.f32 	%f204, %f200, %f631;
	fma.rn.f32 	%f205, %f204, 0f3BBB989D, 0f3F000000;
	cvt.sat.f32.f32 	%f206, %f205;
	mov.f32 	%f207, 0f4B400001;
	mov.f32 	%f208, 0f437C0000;
	fma.rm.f32 	%f209, %f206, %f208, %f207;
	add.f32 	%f210, %f209, 0fCB40007F;
	neg.f32 	%f211, %f210;
	fma.rn.f32 	%f212, %f204, 0f3FB8AA3B, %f211;
	fma.rn.f32 	%f213, %f204, 0f32A57060, %f212;
	mov.b32 	%r161, %f209;
	shl.b32 	%r162, %r161, 23;
	mov.b32 	%f214, %r162;
	ex2.approx.ftz.f32 	%f215, %f213;
	mul.f32 	%f216, %f215, %f214;
	add.f32 	%f217, %f638, %f216;
	sub.f32 	%f218, %f201, %f631;
	fma.rn.f32 	%f219, %f218, 0f3BBB989D, 0f3F000000;
	cvt.sat.f32.f32 	%f220, %f219;
	fma.rm.f32 	%f221, %f220, %f208, %f207;
	add.f32 	%f222, %f221, 0fCB40007F;
	neg.f32 	%f223, %f222;
	fma.rn.f32 	%f224, %f218, 0f3FB8AA3B, %f223;
	fma.rn.f32 	%f225, %f218, 0f32A57060, %f224;
	mov.b32 	%r163, %f221;
	shl.b32 	%r164, %r163, 23;
	mov.b32 	%f226, %r164;
	ex2.approx.ftz.f32 	%f227, %f225;
	mul.f32 	%f228, %f227, %f226;
	add.f32 	%f229, %f217, %f228;
	sub.f32 	%f230, %f202, %f631;
	fma.rn.f32 	%f231, %f230, 0f3BBB989D, 0f3F000000;
	cvt.sat.f32.f32 	%f232, %f231;
	fma.rm.f32 	%f233, %f232, %f208, %f207;
	add.f32 	%f234, %f233, 0fCB40007F;
	neg.f32 	%f235, %f234;
	fma.rn.f32 	%f236, %f230, 0f3FB8AA3B, %f235;
	fma.rn.f32 	%f237, %f230, 0f32A57060, %f236;
	mov.b32 	%r165, %f233;
	shl.b32 	%r166, %r165, 23;
	mov.b32 	%f238, %r166;
	ex2.approx.ftz.f32 	%f239, %f237;
	mul.f32 	%f240, %f239, %f238;
	add.f32 	%f241, %f229, %f240;
	sub.f32 	%f242, %f203, %f631;
	fma.rn.f32 	%f243, %f242, 0f3BBB989D, 0f3F000000;
	cvt.sat.f32.f32 	%f244, %f243;
	fma.rm.f32 	%f245, %f244, %f208, %f207;
	add.f32 	%f246, %f245, 0fCB40007F;
	neg.f32 	%f247, %f246;
	fma.rn.f32 	%f248, %f242, 0f3FB8AA3B, %f247;
	fma.rn.f32 	%f249, %f242, 0f32A57060, %f248;
	mov.b32 	%r167, %f245;
	shl.b32 	%r168, %r167, 23;
	mov.b32 	%f250, %r168;
	ex2.approx.ftz.f32 	%f251, %f249;
	mul.f32 	%f252, %f251, %f250;
	st.local.v4.f32 	[%rd59], {%f216, %f228, %f240, %f252};
	add.f32 	%f253, %f241, %f252;
	ld.local.v4.f32 	{%f254, %f255, %f256, %f257}, [%rd59+16];
	sub.f32 	%f258, %f254, %f631;
	fma.rn.f32 	%f259, %f258, 0f3BBB989D, 0f3F000000;
	cvt.sat.f32.f32 	%f260, %f259;
	fma.rm.f32 	%f261, %f260, %f208, %f207;
	add.f32 	%f262, %f261, 0fCB40007F;
	neg.f32 	%f263, %f262;
	fma.rn.f32 	%f264, %f258, 0f3FB8AA3B, %f263;
	fma.rn.f32 	%f265, %f258, 0f32A57060, %f264;
	mov.b32 	%r169, %f261;
	shl.b32 	%r170, %r169, 23;
	mov.b32 	%f266, %r170;
	ex2.approx.ftz.f32 	%f267, %f265;
	mul.f32 	%f268, %f267, %f266;
	add.f32 	%f269, %f253, %f268;
	sub.f32 	%f270, %f255, %f631;
	fma.rn.f32 	%f271, %f270, 0f3BBB989D, 0f3F000000;
	cvt.sat.f32.f32 	%f272, %f271;
	fma.rm.f32 	%f273, %f272, %f208, %f207;
	add.f32 	%f274, %f273, 0fCB40007F;
	neg.f32 	%f275, %f274;
	fma.rn.f32 	%f276, %f270, 0f3FB8AA3B, %f275;
	fma.rn.f32 	%f277, %f270, 0f32A57060, %f276;
	mov.b32 	%r171, %f273;
	shl.b32 	%r172, %r171, 23;
	mov.b32 	%f278, %r172;
	ex2.approx.ftz.f32 	%f279, %f277;
	mul.f32 	%f280, %f279, %f278;
	add.f32 	%f281, %f269, %f280;
	sub.f32 	%f282, %f256, %f631;
	fma.rn.f32 	%f283, %f282, 0f3BBB989D, 0f3F000000;
	cvt.sat.f32.f32 	%f284, %f283;
	fma.rm.f32 	%f285, %f284, %f208, %f207;
	add.f32 	%f286, %f285, 0fCB40007F;
	neg.f32 	%f287, %f286;
	fma.rn.f32 	%f288, %f282, 0f3FB8AA3B, %f287;
	fma.rn.f32 	%f289, %f282, 0f32A57060, %f288;
	mov.b32 	%r173, %f285;
	shl.b32 	%r174, %r173, 23;
	mov.b32 	%f290, %r174;
	ex2.approx.ftz.f32 	%f291, %f289;
	mul.f32 	%f292, %f291, %f290;
	add.f32 	%f293, %f281, %f292;
	sub.f32 	%f294, %f257, %f631;
	fma.rn.f32 	%f295, %f294, 0f3BBB989D, 0f3F000000;
	cvt.sat.f32.f32 	%f296, %f295;
	fma.rm.f32 	%f297, %f296, %f208, %f207;
	add.f32 	%f298, %f297, 0fCB40007F;
	neg.f32 	%f299, %f298;
	fma.rn.f32 	%f300, %f294, 0f3FB8AA3B, %f299;
	fma.rn.f32 	%f301, %f294, 0f32A57060, %f300;
	mov.b32 	%r175, %f297;
	shl.b32 	%r176, %r175, 23;
	mov.b32 	%f302, %r176;
	ex2.approx.ftz.f32 	%f303, %f301;
	mul.f32 	%f304, %f303, %f302;
	st.local.v4.f32 	[%rd59+16], {%f268, %f280, %f292, %f304};
	add.f32 	%f638, %f293, %f304;
	add.s32 	%r259, %r259, 8;
	and.b32  	%r257, %r105, 2147483640;
	setp.eq.s32 	%p46, %r259, %r257;
	@%p46 bra 	$L__BB5_39;
	bra.uni 	$L__BB5_38;
$L__BB5_39:
	setp.eq.s32 	%p47, %r14, 0;
	@%p47 bra 	$L__BB5_47;
	add.s32 	%r177, %r14, -1;
	setp.lt.u32 	%p48, %r177, 3;
	@%p48 bra 	$L__BB5_42;
	mul.wide.u32 	%rd60, %r257, 4;
	add.s64 	%rd61, %rd5, %rd60;
	ld.local.f32 	%f306, [%rd61];
	sub.f32 	%f307, %f306, %f631;
	fma.rn.f32 	%f308, %f307, 0f3BBB989D, 0f3F000000;
	cvt.sat.f32.f32 	%f309, %f308;
	mov.f32 	%f310, 0f4B400001;
	mov.f32 	%f311, 0f437C0000;
	fma.rm.f32 	%f312, %f309, %f311, %f310;
	add.f32 	%f313, %f312, 0fCB40007F;
	neg.f32 	%f314, %f313;
	fma.rn.f32 	%f315, %f307, 0f3FB8AA3B, %f314;
	fma.rn.f32 	%f316, %f307, 0f32A57060, %f315;
	mov.b32 	%r178, %f312;
	shl.b32 	%r179, %r178, 23;
	mov.b32 	%f317, %r179;
	ex2.approx.ftz.f32 	%f318, %f316;
	mul.f32 	%f319, %f318, %f317;
	st.local.f32 	[%rd61], %f319;
	add.f32 	%f320, %f638, %f319;
	ld.local.f32 	%f321, [%rd61+4];
	sub.f32 	%f322, %f321, %f631;
	fma.rn.f32 	%f323, %f322, 0f3BBB989D, 0f3F000000;
	cvt.sat.f32.f32 	%f324, %f323;
	fma.rm.f32 	%f325, %f324, %f311, %f310;
	add.f32 	%f326, %f325, 0fCB40007F;
	neg.f32 	%f327, %f326;
	fma.rn.f32 	%f328, %f322, 0f3FB8AA3B, %f327;
	fma.rn.f32 	%f329, %f322, 0f32A57060, %f328;
	mov.b32 	%r180, %f325;
	shl.b32 	%r181, %r180, 23;
	mov.b32 	%f330, %r181;
	ex2.approx.ftz.f32 	%f331, %f329;
	mul.f32 	%f332, %f331, %f330;
	st.local.f32 	[%rd61+4], %f332;
	add.f32 	%f333, %f320, %f332;
	ld.local.f32 	%f334, [%rd61+8];
	sub.f32 	%f335, %f334, %f631;
	fma.rn.f32 	%f336, %f335, 0f3BBB989D, 0f3F000000;
	cvt.sat.f32.f32 	%f337, %f336;
	fma.rm.f32 	%f338, %f337, %f311, %f310;
	add.f32 	%f339, %f338, 0fCB40007F;
	neg.f32 	%f340, %f339;
	fma.rn.f32 	%f341, %f335, 0f3FB8AA3B, %f340;
	fma.rn.f32 	%f342, %f335, 0f32A57060, %f341;
	mov.b32 	%r182, %f338;
	shl.b32 	%r183, %r182, 23;
	mov.b32 	%f343, %r183;
	ex2.approx.ftz.f32 	%f344, %f342;
	mul.f32 	%f345, %f344, %f343;
	st.local.f32 	[%rd61+8], %f345;
	add.f32 	%f346, %f333, %f345;
	ld.local.f32 	%f347, [%rd61+12];
	sub.f32 	%f348, %f347, %f631;
	fma.rn.f32 	%f349, %f348, 0f3BBB989D, 0f3F000000;
	cvt.sat.f32.f32 	%f350, %f349;
	fma.rm.f32 	%f351, %f350, %f311, %f310;
	add.f32 	%f352, %f351, 0fCB40007F;
	neg.f32 	%f353, %f352;
	fma.rn.f32 	%f354, %f348, 0f3FB8AA3B, %f353;
	fma.rn.f32 	%f355, %f348, 0f32A57060, %f354;
	mov.b32 	%r184, %f351;
	shl.b32 	%r185, %r184, 23;
	mov.b32 	%f356, %r185;
	ex2.approx.ftz.f32 	%f357, %f355;
	mul.f32 	%f358, %f357, %f356;
	st.local.f32 	[%rd61+12], %f358;
	add.f32 	%f638, %f346, %f358;
	add.s32 	%r257, %r257, 4;
$L__BB5_42:
	setp.eq.s32 	%p49, %r15, 0;
	@%p49 bra 	$L__BB5_47;
	setp.eq.s32 	%p50, %r15, 1;
	@%p50 bra 	$L__BB5_45;
	mul.wide.u32 	%rd62, %r257, 4;
	add.s64 	%rd63, %rd5, %rd62;
	ld.local.f32 	%f360, [%rd63];
	sub.f32 	%f361, %f360, %f631;
	fma.rn.f32 	%f362, %f361, 0f3BBB989D, 0f3F000000;
	cvt.sat.f32.f32 	%f363, %f362;
	mov.f32 	%f364, 0f4B400001;
	mov.f32 	%f365, 0f437C0000;
	fma.rm.f32 	%f366, %f363, %f365, %f364;
	add.f32 	%f367, %f366, 0fCB40007F;
	neg.f32 	%f368, %f367;
	fma.rn.f32 	%f369, %f361, 0f3FB8AA3B, %f368;
	fma.rn.f32 	%f370, %f361, 0f32A57060, %f369;
	mov.b32 	%r186, %f366;
	shl.b32 	%r187, %r186, 23;
	mov.b32 	%f371, %r187;
	ex2.approx.ftz.f32 	%f372, %f370;
	mul.f32 	%f373, %f372, %f371;
	st.local.f32 	[%rd63], %f373;
	add.f32 	%f374, %f638, %f373;
	ld.local.f32 	%f375, [%rd63+4];
	sub.f32 	%f376, %f375, %f631;
	fma.rn.f32 	%f377, %f376, 0f3BBB989D, 0f3F000000;
	cvt.sat.f32.f32 	%f378, %f377;
	fma.rm.f32 	%f379, %f378, %f365, %f364;
	add.f32 	%f380, %f379, 0fCB40007F;
	neg.f32 	%f381, %f380;
	fma.rn.f32 	%f382, %f376, 0f3FB8AA3B, %f381;
	fma.rn.f32 	%f383, %f376, 0f32A57060, %f382;
	mov.b32 	%r188, %f379;
	shl.b32 	%r189, %r188, 23;
	mov.b32 	%f384, %r189;
	ex2.approx.ftz.f32 	%f385, %f383;
	mul.f32 	%f386, %f385, %f384;
	st.local.f32 	[%rd63+4], %f386;
	add.f32 	%f638, %f374, %f386;
	add.s32 	%r257, %r257, 2;
$L__BB5_45:
	and.b32  	%r190, %r105, 1;
	setp.eq.b32 	%p51, %r190, 1;
	not.pred 	%p52, %p51;
	@%p52 bra 	$L__BB5_47;
	mul.wide.u32 	%rd64, %r257, 4;
	add.s64 	%rd65, %rd5, %rd64;
	ld.local.f32 	%f387, [%rd65];
	sub.f32 	%f388, %f387, %f631;
	fma.rn.f32 	%f389, %f388, 0f3BBB989D, 0f3F000000;
	cvt.sat.f32.f32 	%f390, %f389;
	mov.f32 	%f391, 0f4B400001;
	mov.f32 	%f392, 0f437C0000;
	fma.rm.f32 	%f393, %f390, %f392, %f391;
	add.f32 	%f394, %f393, 0fCB40007F;
	neg.f32 	%f395, %f394;
	fma.rn.f32 	%f396, %f388, 0f3FB8AA3B, %f395;
	fma.rn.f32 	%f397, %f388, 0f32A57060, %f396;
	mov.b32 	%r191, %f393;
	shl.b32 	%r192, %r191, 23;
	mov.b32 	%f398, %r192;
	ex2.approx.ftz.f32 	%f399, %f397;
	mul.f32 	%f400, %f399, %f398;
	st.local.f32 	[%rd65], %f400;
	add.f32 	%f638, %f638, %f400;
$L__BB5_47:
	@%p14 bra 	$L__BB5_61;
	setp.lt.u32 	%p54, %r105, 16;
	mov.b32 	%r262, 0;
	@%p54 bra 	$L__BB5_51;
	mov.b32 	%r260, 0;
$L__BB5_50:
	.pragma "nounroll";
	mul.wide.u32 	%rd66, %r260, 4;
	add.s64 	%rd67, %rd5, %rd66;
	ld.local.v4.f32 	{%f401, %f402, %f403, %f404}, [%rd67];
	div.rn.f32 	%f405, %f401, %f638;
	div.rn.f32 	%f406, %f402, %f638;
	div.rn.f32 	%f407, %f403, %f638;
	div.rn.f32 	%f408, %f404, %f638;
	st.local.v4.f32 	[%rd67], {%f405, %f406, %f407, %f408};
	ld.local.v4.f32 	{%f409, %f410, %f411, %f412}, [%rd67+16];
	div.rn.f32 	%f413, %f409, %f638;
	div.rn.f32 	%f414, %f410, %f638;
	div.rn.f32 	%f415, %f411, %f638;
	div.rn.f32 	%f416, %f412, %f638;
	st.local.v4.f32 	[%rd67+16], {%f413, %f414, %f415, %f416};
	ld.local.v4.f32 	{%f417, %f418, %f419, %f420}, [%rd67+32];
	div.rn.f32 	%f421, %f417, %f638;
	div.rn.f32 	%f422, %f418, %f638;
	div.rn.f32 	%f423, %f419, %f638;
	div.rn.f32 	%f424, %f420, %f638;
	st.local.v4.f32 	[%rd67+32], {%f421, %f422, %f423, %f424};
	ld.local.v4.f32 	{%f425, %f426, %f427, %f428}, [%rd67+48];
	div.rn.f32 	%f429, %f425, %f638;
	div.rn.f32 	%f430, %f426, %f638;
	div.rn.f32 	%f431, %f427, %f638;
	div.rn.f32 	%f432, %f428, %f638;
	st.local.v4.f32 	[%rd67+48], {%f429, %f430, %f431, %f432};
	add.s32 	%r260, %r260, 16;
	and.b32  	%r262, %r105, 2147483632;
	setp.ne.s32 	%p55, %r260, %r262;
	@%p55 bra 	$L__BB5_50;
$L__BB5_51:
	and.b32  	%r67, %r105, 15;
	setp.eq.s32 	%p56, %r67, 0;
	@%p56 bra 	$L__BB5_61;
	add.s32 	%r195, %r67, -1;
	setp.lt.u32 	%p57, %r195, 7;
	@%p57 bra 	$L__BB5_54;
	mul.wide.u32 	%rd68, %r262, 4;
	add.s64 	%rd69, %rd5, %rd68;
	ld.local.f32 	%f433, [%rd69];
	div.rn.f32 	%f434, %f433, %f638;
	st.local.f32 	[%rd69], %f434;
	ld.local.f32 	%f435, [%rd69+4];
	div.rn.f32 	%f436, %f435, %f638;
	st.local.f32 	[%rd69+4], %f436;
	ld.local.f32 	%f437, [%rd69+8];
	div.rn.f32 	%f438, %f437, %f638;
	st.local.f32 	[%rd69+8], %f438;
	ld.local.f32 	%f439, [%rd69+12];
	div.rn.f32 	%f440, %f439, %f638;
	st.local.f32 	[%rd69+12], %f440;
	ld.local.f32 	%f441, [%rd69+16];
	div.rn.f32 	%f442, %f441, %f638;
	st.local.f32 	[%rd69+16], %f442;
	ld.local.f32 	%f443, [%rd69+20];
	div.rn.f32 	%f444, %f443, %f638;
	st.local.f32 	[%rd69+20], %f444;
	ld.local.f32 	%f445, [%rd69+24];
	div.rn.f32 	%f446, %f445, %f638;
	st.local.f32 	[%rd69+24], %f446;
	ld.local.f32 	%f447, [%rd69+28];
	div.rn.f32 	%f448, %f447, %f638;
	st.local.f32 	[%rd69+28], %f448;
	add.s32 	%r262, %r262, 8;
$L__BB5_54:
	setp.eq.s32 	%p58, %r14, 0;
	@%p58 bra 	$L__BB5_61;
	add.s32 	%r196, %r14, -1;
	setp.lt.u32 	%p59, %r196, 3;
	@%p59 bra 	$L__BB5_57;
	mul.wide.u32 	%rd70, %r262, 4;
	add.s64 	%rd71, %rd5, %rd70;
	ld.local.f32 	%f449, [%rd71];
	div.rn.f32 	%f450, %f449, %f638;
	st.local.f32 	[%rd71], %f450;
	ld.local.f32 	%f451, [%rd71+4];
	div.rn.f32 	%f452, %f451, %f638;
	st.local.f32 	[%rd71+4], %f452;
	ld.local.f32 	%f453, [%rd71+8];
	div.rn.f32 	%f454, %f453, %f638;
	st.local.f32 	[%rd71+8], %f454;
	ld.local.f32 	%f455, [%rd71+12];
	div.rn.f32 	%f456, %f455, %f638;
	st.local.f32 	[%rd71+12], %f456;
	add.s32 	%r262, %r262, 4;
$L__BB5_57:
	setp.eq.s32 	%p60, %r15, 0;
	@%p60 bra 	$L__BB5_61;
	setp.eq.s32 	%p61, %r15, 1;
	mul.wide.u32 	%rd72, %r262, 4;
	add.s64 	%rd15, %rd5, %rd72;
	ld.local.f32 	%f457, [%rd15];
	div.rn.f32 	%f458, %f457, %f638;
	st.local.f32 	[%rd15], %f458;
	@%p61 bra 	$L__BB5_61;
	setp.eq.s32 	%p62, %r15, 2;
	ld.local.f32 	%f459, [%rd15+4];
	div.rn.f32 	%f460, %f459, %f638;
	st.local.f32 	[%rd15+4], %f460;
	@%p62 bra 	$L__BB5_61;
	ld.local.f32 	%f461, [%rd15+8];
	div.rn.f32 	%f462, %f461, %f638;
	st.local.f32 	[%rd15+8], %f462;
$L__BB5_61:
	mov.f32 	%f463, 0f00000000;
	st.local.v4.f32 	[%rd6], {%f463, %f463, %f463, %f463};
	st.local.v4.f32 	[%rd6+16], {%f463, %f463, %f463, %f463};
	st.local.v4.f32 	[%rd6+32], {%f463, %f463, %f463, %f463};
	st.local.v4.f32 	[%rd6+48], {%f463, %f463, %f463, %f463};
	st.local.v4.f32 	[%rd6+64], {%f463, %f463, %f463, %f463};
	st.local.v4.f32 	[%rd6+80], {%f463, %f463, %f463, %f463};
	st.local.v4.f32 	[%rd6+96], {%f463, %f463, %f463, %f463};
	st.local.v4.f32 	[%rd6+112], {%f463, %f463, %f463, %f463};
	st.local.v4.f32 	[%rd6+128], {%f463, %f463, %f463, %f463};
	st.local.v4.f32 	[%rd6+144], {%f463, %f463, %f463, %f463};
	st.local.v4.f32 	[%rd6+160], {%f463, %f463, %f463, %f463};
	st.local.v4.f32 	[%rd6+176], {%f463, %f463, %f463, %f463};
	st.local.v4.f32 	[%rd6+192], {%f463, %f463, %f463, %f463};
	st.local.v4.f32 	[%rd6+208], {%f463, %f463, %f463, %f463};
	st.local.v4.f32 	[%rd6+224], {%f463, %f463, %f463, %f463};
	st.local.v4.f32 	[%rd6+240], {%f463, %f463, %f463, %f463};
	@%p14 bra 	$L__BB5_94;
	mov.b32 	%r264, 0;
$L__BB5_63:
	bar.sync 	0;
	add.s32 	%r74, %r264, %r2;
	setp.ge.s32 	%p65, %r74, %r105;
	or.pred  	%p66, %p65, %p4;
	@%p66 bra 	$L__BB5_77;
	setp.lt.u32 	%p67, %r9, 15;
	add.s32 	%r199, %r74, %r6;
	mul.lo.s32 	%r75, %r199, %r106;
	mov.b32 	%r267, 0;
	@%p67 bra 	$L__BB5_67;
	mov.b32 	%r265, 0;
$L__BB5_66:
	.pragma "nounroll";
	add.s32 	%r201, %r265, %r75;
	mul.wide.s32 	%rd73, %r201, 4;
	add.s64 	%rd74, %rd2, %rd73;
	ld.global.f32 	%f464, [%rd74];
	add.s32 	%r202, %r265, %r7;
	shl.b32 	%r203, %r202, 2;
	add.s32 	%r204, %r5, %r203;
	st.shared.f32 	[%r204], %f464;
	ld.global.f32 	%f465, [%rd74+4];
	st.shared.f32 	[%r204+4], %f465;
	ld.global.f32 	%f466, [%rd74+8];
	st.shared.f32 	[%r204+8], %f466;
	ld.global.f32 	%f467, [%rd74+12];
	st.shared.f32 	[%r204+12], %f467;
	ld.global.f32 	%f468, [%rd74+16];
	st.shared.f32 	[%r204+16], %f468;
	ld.global.f32 	%f469, [%rd74+20];
	st.shared.f32 	[%r204+20], %f469;
	ld.global.f32 	%f470, [%rd74+24];
	st.shared.f32 	[%r204+24], %f470;
	ld.global.f32 	%f471, [%rd74+28];
	st.shared.f32 	[%r204+28], %f471;
	ld.global.f32 	%f472, [%rd74+32];
	st.shared.f32 	[%r204+32], %f472;
	ld.global.f32 	%f473, [%rd74+36];
	st.shared.f32 	[%r204+36], %f473;
	ld.global.f32 	%f474, [%rd74+40];
	st.shared.f32 	[%r204+40], %f474;
	ld.global.f32 	%f475, [%rd74+44];
	st.shared.f32 	[%r204+44], %f475;
	ld.global.f32 	%f476, [%rd74+48];
	st.shared.f32 	[%r204+48], %f476;
	ld.global.f32 	%f477, [%rd74+52];
	st.shared.f32 	[%r204+52], %f477;
	ld.global.f32 	%f478, [%rd74+56];
	st.shared.f32 	[%r204+56], %f478;
	ld.global.f32 	%f479, [%rd74+60];
	st.shared.f32 	[%r204+60], %f479;
	add.s32 	%r265, %r265, 16;
	setp.ne.s32 	%p68, %r265, %r16;
	mov.u32 	%r267, %r16;
	@%p68 bra 	$L__BB5_66;
$L__BB5_67:
	setp.eq.s32 	%p69, %r10, 0;
	@%p69 bra 	$L__BB5_77;
	setp.lt.u32 	%p70, %r11, 7;
	@%p70 bra 	$L__BB5_70;
	add.s32 	%r205, %r267, %r75;
	mul.wide.s32 	%rd75, %r205, 4;
	add.s64 	%rd76, %rd2, %rd75;
	ld.global.f32 	%f480, [%rd76];
	add.s32 	%r206, %r267, %r7;
	shl.b32 	%r207, %r206, 2;
	add.s32 	%r208, %r5, %r207;
	st.shared.f32 	[%r208], %f480;
	ld.global.f32 	%f481, [%rd76+4];
	st.shared.f32 	[%r208+4], %f481;
	ld.global.f32 	%f482, [%rd76+8];
	st.shared.f32 	[%r208+8], %f482;
	ld.global.f32 	%f483, [%rd76+12];
	st.shared.f32 	[%r208+12], %f483;
	ld.global.f32 	%f484, [%rd76+16];
	st.shared.f32 	[%r208+16], %f484;
	ld.global.f32 	%f485, [%rd76+20];
	st.shared.f32 	[%r208+20], %f485;
	ld.global.f32 	%f486, [%rd76+24];
	st.shared.f32 	[%r208+24], %f486;
	ld.global.f32 	%f487, [%rd76+28];
	st.shared.f32 	[%r208+28], %f487;
	add.s32 	%r267, %r267, 8;
$L__BB5_70:
	setp.eq.s32 	%p71, %r12, 0;
	@%p71 bra 	$L__BB5_77;
	setp.lt.u32 	%p72, %r13, 3;
	@%p72 bra 	$L__BB5_73;
	add.s32 	%r209, %r267, %r75;
	mul.wide.s32 	%rd77, %r209, 4;
	add.s64 	%rd78, %rd2, %rd77;
	ld.global.f32 	%f488, [%rd78];
	add.s32 	%r210, %r267, %r7;
	shl.b32 	%r211, %r210, 2;
	add.s32 	%r212, %r5, %r211;
	st.shared.f32 	[%r212], %f488;
	ld.global.f32 	%f489, [%rd78+4];
	st.shared.f32 	[%r212+4], %f489;
	ld.global.f32 	%f490, [%rd78+8];
	st.shared.f32 	[%r212+8], %f490;
	ld.global.f32 	%f491, [%rd78+12];
	st.shared.f32 	[%r212+12], %f491;
	add.s32 	%r267, %r267, 4;
$L__BB5_73:
	setp.eq.s32 	%p73, %r17, 0;
	@%p73 bra 	$L__BB5_77;
	setp.eq.s32 	%p74, %r17, 1;
	add.s32 	%r213, %r267, %r75;
	mul.wide.s32 	%rd79, %r213, 4;
	add.s64 	%rd16, %rd2, %rd79;
	ld.global.f32 	%f492, [%rd16];
	add.s32 	%r214, %r267, %r7;
	shl.b32 	%r215, %r214, 2;
	add.s32 	%r83, %r5, %r215;
	st.shared.f32 	[%r83], %f492;
	@%p74 bra 	$L__BB5_77;
	setp.eq.s32 	%p75, %r17, 2;
	ld.global.f32 	%f493, [%rd16+4];
	st.shared.f32 	[%r83+4], %f493;
	@%p75 bra 	$L__BB5_77;
	ld.global.f32 	%f494, [%rd16+8];
	st.shared.f32 	[%r83+8], %f494;
$L__BB5_77:
	bar.sync 	0;
	@%p4 bra 	$L__BB5_93;
	mov.b32 	%r269, 0;
$L__BB5_79:
	mov.u32 	%r84, %r269;
	setp.lt.u32 	%p77, %r9, 15;
	add.s32 	%r85, %r84, %r264;
	mul.wide.u32 	%rd80, %r85, 4;
	add.s64 	%rd81, %rd5, %rd80;
	ld.local.f32 	%f36, [%rd81];
	mul.lo.s32 	%r86, %r84, %r106;
	mov.b32 	%r272, 0;
	@%p77 bra 	$L__BB5_82;
	mov.b32 	%r270, 0;
$L__BB5_81:
	.pragma "nounroll";
	add.s32 	%r219, %r270, %r86;
	shl.b32 	%r220, %r219, 2;
	add.s32 	%r221, %r5, %r220;
	ld.shared.f32 	%f495, [%r221];
	mul.wide.u32 	%rd82, %r270, 4;
	add.s64 	%rd83, %rd6, %rd82;
	ld.local.v4.f32 	{%f496, %f497, %f498, %f499}, [%rd83];
	fma.rn.f32 	%f500, %f36, %f495, %f496;
	ld.shared.f32 	%f501, [%r221+4];
	fma.rn.f32 	%f502, %f36, %f501, %f497;
	ld.shared.f32 	%f503, [%r221+8];
	fma.rn.f32 	%f504, %f36, %f503, %f498;
	ld.shared.f32 	%f505, [%r221+12];
	fma.rn.f32 	%f506, %f36, %f505, %f499;
	st.local.v4.f32 	[%rd83], {%f500, %f502, %f504, %f506};
	ld.shared.f32 	%f507, [%r221+16];
	ld.local.v4.f32 	{%f508, %f509, %f510, %f511}, [%rd83+16];
	fma.rn.f32 	%f512, %f36, %f507, %f508;
	ld.shared.f32 	%f513, [%r221+20];
	fma.rn.f32 	%f514, %f36, %f513, %f509;
	ld.shared.f32 	%f515, [%r221+24];
	fma.rn.f32 	%f516, %f36, %f515, %f510;
	ld.shared.f32 	%f517, [%r221+28];
	fma.rn.f32 	%f518, %f36, %f517, %f511;
	st.local.v4.f32 	[%rd83+16], {%f512, %f514, %f516, %f518};
	ld.shared.f32 	%f519, [%r221+32];
	ld.local.v4.f32 	{%f520, %f521, %f522, %f523}, [%rd83+32];
	fma.rn.f32 	%f524, %f36, %f519, %f520;
	ld.shared.f32 	%f525, [%r221+36];
	fma.rn.f32 	%f526, %f36, %f525, %f521;
	ld.shared.f32 	%f527, [%r221+40];
	fma.rn.f32 	%f528, %f36, %f527, %f522;
	ld.shared.f32 	%f529, [%r221+44];
	fma.rn.f32 	%f530, %f36, %f529, %f523;
	st.local.v4.f32 	[%rd83+32], {%f524, %f526, %f528, %f530};
	ld.shared.f32 	%f531, [%r221+48];
	ld.local.v4.f32 	{%f532, %f533, %f534, %f535}, [%rd83+48];
	fma.rn.f32 	%f536, %f36, %f531, %f532;
	ld.shared.f32 	%f537, [%r221+52];
	fma.rn.f32 	%f538, %f36, %f537, %f533;
	ld.shared.f32 	%f539, [%r221+56];
	fma.rn.f32 	%f540, %f36, %f539, %f534;
	ld.shared.f32 	%f541, [%r221+60];
	fma.rn.f32 	%f542, %f36, %f541, %f535;
	st.local.v4.f32 	[%rd83+48], {%f536, %f538, %f540, %f542};
	add.s32 	%r270, %r270, 16;
	setp.ne.s32 	%p78, %r270, %r16;
	mov.u32 	%r272, %r16;
	@%p78 bra 	$L__BB5_81;
$L__BB5_82:
	setp.eq.s32 	%p79, %r10, 0;
	@%p79 bra 	$L__BB5_92;
	setp.lt.u32 	%p80, %r11, 7;
	@%p80 bra 	$L__BB5_85;
	add.s32 	%r222, %r272, %r86;
	shl.b32 	%r223, %r222, 2;
	add.s32 	%r224, %r5, %r223;
	ld.shared.f32 	%f543, [%r224];
	mul.wide.u32 	%rd84, %r272, 4;
	add.s64 	%rd85, %rd6, %rd84;
	ld.local.f32 	%f544, [%rd85];
	fma.rn.f32 	%f545, %f36, %f543, %f544;
	st.local.f32 	[%rd85], %f545;
	ld.shared.f32 	%f546, [%r224+4];
	ld.local.f32 	%f547, [%rd85+4];
	fma.rn.f32 	%f548, %f36, %f546, %f547;
	st.local.f32 	[%rd85+4], %f548;
	ld.shared.f32 	%f549, [%r224+8];
	ld.local.f32 	%f550, [%rd85+8];
	fma.rn.f32 	%f551, %f36, %f549, %f550;
	st.local.f32 	[%rd85+8], %f551;
	ld.shared.f32 	%f552, [%r224+12];
	ld.local.f32 	%f553, [%rd85+12];
	fma.rn.f32 	%f554, %f36, %f552, %f553;
	st.local.f32 	[%rd85+12], %f554;
	ld.shared.f32 	%f555, [%r224+16];
	ld.local.f32 	%f556, [%rd85+16];
	fma.rn.f32 	%f557, %f36, %f555, %f556;
	st.local.f32 	[%rd85+16], %f557;
	ld.shared.f32 	%f558, [%r224+20];
	ld.local.f32 	%f559, [%rd85+20];
	fma.rn.f32 	%f560, %f36, %f558, %f559;
	st.local.f32 	[%rd85+20], %f560;
	ld.shared.f32 	%f561, [%r224+24];
	ld.local.f32 	%f562, [%rd85+24];
	fma.rn.f32 	%f563, %f36, %f561, %f562;
	st.local.f32 	[%rd85+24], %f563;
	ld.shared.f32 	%f564, [%r224+28];
	ld.local.f32 	%f565, [%rd85+28];
	fma.rn.f32 	%f566, %f36, %f564, %f565;
	st.local.f32 	[%rd85+28], %f566;
	add.s32 	%r272, %r272, 8;
$L__BB5_85:
	setp.eq.s32 	%p81, %r12, 0;
	@%p81 bra 	$L__BB5_92;
	setp.lt.u32 	%p82, %r13, 3;
	@%p82 bra 	$L__BB5_88;
	add.s32 	%r225, %r272, %r86;
	shl.b32 	%r226, %r225, 2;
	add.s32 	%r227, %r5, %r226;
	ld.shared.f32 	%f567, [%r227];
	mul.wide.u32 	%rd86, %r272, 4;
	add.s64 	%rd87, %rd6, %rd86;
	ld.local.f32 	%f568, [%rd87];
	fma.rn.f32 	%f569, %f36, %f567, %f568;
	st.local.f32 	[%rd87], %f569;
	ld.shared.f32 	%f570, [%r227+4];
	ld.local.f32 	%f571, [%rd87+4];
	fma.rn.f32 	%f572, %f36, %f570, %f571;
	st.local.f32 	[%rd87+4], %f572;
	ld.shared.f32 	%f573, [%r227+8];
	ld.local.f32 	%f574, [%rd87+8];
	fma.rn.f32 	%f575, %f36, %f573, %f574;
	st.local.f32 	[%rd87+8], %f575;
	ld.shared.f32 	%f576, [%r227+12];
	ld.local.f32 	%f577, [%rd87+12];
	fma.rn.f32 	%f578, %f36, %f576, %f577;
	st.local.f32 	[%rd87+12], %f578;
	add.s32 	%r272, %r272, 4;
$L__BB5_88:
	setp.eq.s32 	%p83, %r17, 0;
	@%p83 bra 	$L__BB5_92;
	setp.eq.s32 	%p84, %r17, 1;
	add.s32 	%r228, %r272, %r86;
	shl.b32 	%r229, %r228, 2;
	add.s32 	%r94, %r5, %r229;
	ld.shared.f32 	%f579, [%r94];
	mul.wide.u32 	%rd88, %r272, 4;
	add.s64 	%rd17, %rd6, %rd88;
	ld.local.f32 	%f580, [%rd17];
	fma.rn.f32 	%f581, %f36, %f579, %f580;
	st.local.f32 	[%rd17], %f581;
	@%p84 bra 	$L__BB5_92;
	setp.eq.s32 	%p85, %r17, 2;
	ld.shared.f32 	%f582, [%r94+4];
	ld.local.f32 	%f583, [%rd17+4];
	fma.rn.f32 	%f584, %f36, %f582, %f583;
	st.local.f32 	[%rd17+4], %f584;
	@%p85 bra 	$L__BB5_92;
	ld.shared.f32 	%f585, [%r94+8];
	ld.local.f32 	%f586, [%rd17+8];
	fma.rn.f32 	%f587, %f36, %f585, %f586;
	st.local.f32 	[%rd17+8], %f587;
$L__BB5_92:
	add.s32 	%r269, %r84, 1;
	setp.lt.u32 	%p86, %r84, 15;
	add.s32 	%r230, %r85, 1;
	setp.lt.s32 	%p87, %r230, %r105;
	and.pred  	%p88, %p86, %p87;
	@%p88 bra 	$L__BB5_79;
$L__BB5_93:
	add.s32 	%r264, %r264, 16;
	setp.lt.s32 	%p89, %r264, %r105;
	@%p89 bra 	$L__BB5_63;
$L__BB5_94:
	setp.lt.s32 	%p90, %r106, 1;
	@%p90 bra 	$L__BB5_108;
	setp.lt.u32 	%p91, %r9, 15;
	add.s32 	%r232, %r239, %r6;
	mul.lo.s32 	%r72, %r232, %r106;
	mov.b32 	%r276, 0;
	@%p91 bra 	$L__BB5_98;
	mov.b32 	%r274, 0;
$L__BB5_97:
	.pragma "nounroll";
	mul.wide.u32 	%rd89, %r274, 4;
	add.s64 	%rd90, %rd6, %rd89;
	ld.local.v4.f32 	{%f588, %f589, %f590, %f591}, [%rd90];
	add.s32 	%r234, %r274, %r72;
	mul.wide.s32 	%rd91, %r234, 4;
	add.s64 	%rd92, %rd3, %rd91;
	st.global.f32 	[%rd92], %f588;
	st.global.f32 	[%rd92+4], %f589;
	st.global.f32 	[%rd92+8], %f590;
	st.global.f32 	[%rd92+12], %f591;
	ld.local.v4.f32 	{%f592, %f593, %f594, %f595}, [%rd90+16];
	st.global.f32 	[%rd92+16], %f592;
	st.global.f32 	[%rd92+20], %f593;
	st.global.f32 	[%rd92+24], %f594;
	st.global.f32 	[%rd92+28], %f595;
	ld.local.v4.f32 	{%f596, %f597, %f598, %f599}, [%rd90+32];
	st.global.f32 	[%rd92+32], %f596;
	st.global.f32 	[%rd92+36], %f597;
	st.global.f32 	[%rd92+40], %f598;
	st.global.f32 	[%rd92+44], %f599;
	ld.local.v4.f32 	{%f600, %f601, %f602, %f603}, [%rd90+48];
	st.global.f32 	[%rd92+48], %f600;
	st.global.f32 	[%rd92+52], %f601;
	st.global.f32 	[%rd92+56], %f602;
	st.global.f32 	[%rd92+60], %f603;
	add.s32 	%r274, %r274, 16;
	setp.ne.s32 	%p92, %r274, %r16;
	mov.u32 	%r276, %r16;
	@%p92 bra 	$L__BB5_97;
$L__BB5_98:
	setp.eq.s32 	%p93, %r10, 0;
	@%p93 bra 	$L__BB5_108;
	setp.lt.u32 	%p94, %r11, 7;
	@%p94 bra 	$L__BB5_101;
	mul.wide.u32 	%rd93, %r276, 4;
	add.s64 	%rd94, %rd6, %rd93;
	ld.local.f32 	%f604, [%rd94];
	add.s32 	%r235, %r276, %r72;
	mul.wide.s32 	%rd95, %r235, 4;
	add.s64 	%rd96, %rd3, %rd95;
	st.global.f32 	[%rd96], %f604;
	ld.local.f32 	%f605, [%rd94+4];
	st.global.f32 	[%rd96+4], %f605;
	ld.local.f32 	%f606, [%rd94+8];
	st.global.f32 	[%rd96+8], %f606;
	ld.local.f32 	%f607, [%rd94+12];
	st.global.f32 	[%rd96+12], %f607;
	ld.local.f32 	%f608, [%rd94+16];
	st.global.f32 	[%rd96+16], %f608;
	ld.local.f32 	%f609, [%rd94+20];
	st.global.f32 	[%rd96+20], %f609;
	ld.local.f32 	%f610, [%rd94+24];
	st.global.f32 	[%rd96+24], %f610;
	ld.local.f32 	%f611, [%rd94+28];
	st.global.f32 	[%rd96+28], %f611;
	add.s32 	%r276, %r276, 8;
$L__BB5_101:
	setp.eq.s32 	%p95, %r12, 0;
	@%p95 bra 	$L__BB5_108;
	setp.lt.u32 	%p96, %r13, 3;
	@%p96 bra 	$L__BB5_104;
	mul.wide.u32 	%rd97, %r276, 4;
	add.s64 	%rd98, %rd6, %rd97;
	ld.local.f32 	%f612, [%rd98];
	add.s32 	%r236, %r276, %r72;
	mul.wide.s32 	%rd99, %r236, 4;
	add.s64 	%rd100, %rd3, %rd99;
	st.global.f32 	[%rd100], %f612;
	ld.local.f32 	%f613, [%rd98+4];
	st.global.f32 	[%rd100+4], %f613;
	ld.local.f32 	%f614, [%rd98+8];
	st.global.f32 	[%rd100+8], %f614;
	ld.local.f32 	%f615, [%rd98+12];
	st.global.f32 	[%rd100+12], %f615;
	add.s32 	%r276, %r276, 4;
$L__BB5_104:
	setp.eq.s32 	%p97, %r17, 0;
	@%p97 bra 	$L__BB5_108;
	setp.eq.s32 	%p98, %r17, 1;
	mul.wide.u32 	%rd101, %r276, 4;
	add.s64 	%rd18, %rd6, %rd101;
	ld.local.f32 	%f616, [%rd18];
	add.s32 	%r237, %r276, %r72;
	mul.wide.s32 	%rd102, %r237, 4;
	add.s64 	%rd19, %rd3, %rd102;
	st.global.f32 	[%rd19], %f616;
	@%p98 bra 	$L__BB5_108;
	setp.eq.s32 	%p99, %r17, 2;
	ld.local.f32 	%f617, [%rd18+4];
	st.global.f32 	[%rd19+4], %f617;
	@%p99 bra 	$L__BB5_108;
	ld.local.f32 	%f618, [%rd18+8];
	st.global.f32 	[%rd19+8], %f618;
$L__BB5_108:
	mov.u32 	%r238, %ntid.x;
	add.s32 	%r239, %r239, %r238;
	setp.lt.s32 	%p100, %r239, %r8;
	@%p100 bra 	$L__BB5_2;
$L__BB5_109:
	ret;
$L__BB5_110:
	mov.b32 	%r250, 0;
$L__BB5_111:
	mov.u32 	%r41, %r250;
	setp.lt.u32 	%p31, %r9, 15;
	mul.lo.s32 	%r42, %r41, %r106;
	mov.f32 	%f629, 0f00000000;
	mov.b32 	%r253, 0;
	@%p31 bra 	$L__BB5_114;
	mov.f32 	%f629, 0f00000000;
	mov.b32 	%r251, 0;
$L__BB5_113:
	.pragma "nounroll";
	mul.wide.u32 	%rd49, %r251, 4;
	add.s64 	%rd50, %rd4, %rd49;
	ld.local.v4.f32 	{%f106, %f107, %f108, %f109}, [%rd50];
	add.s32 	%r146, %r251, %r42;
	shl.b32 	%r147, %r146, 2;
	add.s32 	%r148, %r5, %r147;
	ld.shared.f32 	%f110, [%r148];
	fma.rn.f32 	%f111, %f106, %f110, %f629;
	ld.shared.f32 	%f112, [%r148+4];
	fma.rn.f32 	%f113, %f107, %f112, %f111;
	ld.shared.f32 	%f114, [%r148+8];
	fma.rn.f32 	%f115, %f108, %f114, %f113;
	ld.shared.f32 	%f116, [%r148+12];
	fma.rn.f32 	%f117, %f109, %f116, %f115;
	ld.local.v4.f32 	{%f118, %f119, %f120, %f121}, [%rd50+16];
	ld.shared.f32 	%f122, [%r148+16];
	fma.rn.f32 	%f123, %f118, %f122, %f117;
	ld.shared.f32 	%f124, [%r148+20];
	fma.rn.f32 	%f125, %f119, %f124, %f123;
	ld.shared.f32 	%f126, [%r148+24];
	fma.rn.f32 	%f127, %f120, %f126, %f125;
	ld.shared.f32 	%f128, [%r148+28];
	fma.rn.f32 	%f129, %f121, %f128, %f127;
	ld.local.v4.f32 	{%f130, %f131, %f132, %f133}, [%rd50+32];
	ld.shared.f32 	%f134, [%r148+32];
	fma.rn.f32 	%f135, %f130, %f134, %f129;
	ld.shared.f32 	%f136, [%r148+36];
	fma.rn.f32 	%f137, %f131, %f136, %f135;
	ld.shared.f32 	%f138, [%r148+40];
	fma.rn.f32 	%f139, %f132, %f138, %f137;
	ld.shared.f32 	%f140, [%r148+44];
	fma.rn.f32 	%f141, %f133, %f140, %f139;
	ld.local.v4.f32 	{%f142, %f143, %f144, %f145}, [%rd50+48];
	ld.shared.f32 	%f146, [%r148+48];
	fma.rn.f32 	%f147, %f142, %f146, %f141;
	ld.shared.f32 	%f148, [%r148+52];
	fma.rn.f32 	%f149, %f143, %f148, %f147;
	ld.shared.f32 	%f150, [%r148+56];
	fma.rn.f32 	%f151, %f144, %f150, %f149;
	ld.shared.f32 	%f152, [%r148+60];
	fma.rn.f32 	%f629, %f145, %f152, %f151;
	add.s32 	%r251, %r251, 16;
	setp.ne.s32 	%p32, %r251, %r16;
	mov.u32 	%r253, %r16;
	@%p32 bra 	$L__BB5_113;
$L__BB5_114:
	setp.eq.s32 	%p33, %r10, 0;
	@%p33 bra 	$L__BB5_124;
	setp.lt.u32 	%p34, %r11, 7;
	@%p34 bra 	$L__BB5_117;
	mul.wide.u32 	%rd51, %r253, 4;
	add.s64 	%rd52, %rd4, %rd51;
	ld.local.f32 	%f154, [%rd52];
	add.s32 	%r149, %r253, %r42;
	shl.b32 	%r150, %r149, 2;
	add.s32 	%r151, %r5, %r150;
	ld.shared.f32 	%f155, [%r151];
	fma.rn.f32 	%f156, %f154, %f155, %f629;
	ld.local.f32 	%f157, [%rd52+4];
	ld.shared.f32 	%f158, [%r151+4];
	fma.rn.f32 	%f159, %f157, %f158, %f156;
	ld.local.f32 	%f160, [%rd52+8];
	ld.shared.f32 	%f161, [%r151+8];
	fma.rn.f32 	%f162, %f160, %f161, %f159;
	ld.local.f32 	%f163, [%rd52+12];
	ld.shared.f32 	%f164, [%r151+12];
	fma.rn.f32 	%f165, %f163, %f164, %f162;
	ld.local.f32 	%f166, [%rd52+16];
	ld.shared.f32 	%f167, [%r151+16];
	fma.rn.f32 	%f168, %f166, %f167, %f165;
	ld.local.f32 	%f169, [%rd52+20];
	ld.shared.f32 	%f170, [%r151+20];
	fma.rn.f32 	%f171, %f169, %f170, %f168;
	ld.local.f32 	%f172, [%rd52+24];
	ld.shared.f32 	%f173, [%r151+24];
	fma.rn.f32 	%f174, %f172, %f173, %f171;
	ld.local.f32 	%f175, [%rd52+28];
	ld.shared.f32 	%f176, [%r151+28];
	fma.rn.f32 	%f629, %f175, %f176, %f174;
	add.s32 	%r253, %r253, 8;
$L__BB5_117:
	setp.eq.s32 	%p35, %r12, 0;
	@%p35 bra 	$L__BB5_124;
	setp.lt.u32 	%p36, %r13, 3;
	@%p36 bra 	$L__BB5_120;
	mul.wide.u32 	%rd53, %r253, 4;
	add.s64 	%rd54, %rd4, %rd53;
	ld.local.f32 	%f178, [%rd54];
	add.s32 	%r152, %r253, %r42;
	shl.b32 	%r153, %r152, 2;
	add.s32 	%r154, %r5, %r153;
	ld.shared.f32 	%f179, [%r154];
	fma.rn.f32 	%f180, %f178, %f179, %f629;
	ld.local.f32 	%f181, [%rd54+4];
	ld.shared.f32 	%f182, [%r154+4];
	fma.rn.f32 	%f183, %f181, %f182, %f180;
	ld.local.f32 	%f184, [%rd54+8];
	ld.shared.f32 	%f185, [%r154+8];
	fma.rn.f32 	%f186, %f184, %f185, %f183;
	ld.local.f32 	%f187, [%rd54+12];
	ld.shared.f32 	%f188, [%r154+12];
	fma.rn.f32 	%f629, %f187, %f188, %f186;
	add.s32 	%r253, %r253, 4;
$L__BB5_120:
	setp.eq.s32 	%p37, %r17, 0;
	@%p37 bra 	$L__BB5_124;
	setp.eq.s32 	%p38, %r17, 1;
	mul.wide.u32 	%rd55, %r253, 4;
	add.s64 	%rd14, %rd4, %rd55;
	ld.local.f32 	%f189, [%rd14];
	add.s32 	%r155, %r253, %r42;
	shl.b32 	%r156, %r155, 2;
	add.s32 	%r50, %r5, %r156;
	ld.shared.f32 	%f190, [%r50];
	fma.rn.f32 	%f629, %f189, %f190, %f629;
	@%p38 bra 	$L__BB5_124;
	setp.eq.s32 	%p39, %r17, 2;
	ld.local.f32 	%f191, [%rd14+4];
	ld.shared.f32 	%f192, [%r50+4];
	fma.rn.f32 	%f629, %f191, %f192, %f629;
	@%p39 bra 	$L__BB5_124;
	ld.local.f32 	%f193, [%rd14+8];
	ld.shared.f32 	%f194, [%r50+8];
	fma.rn.f32 	%f629, %f193, %f194, %f629;
$L__BB5_124:
	add.s32 	%r157, %r41, %r245;
	mul.f32 	%f195, %f1, %f629;
	mul.wide.u32 	%rd56, %r157, 4;
	add.s64 	%rd57, %rd5, %rd56;
	st.local.f32 	[%rd57], %f195;
	max.f32 	%f631, %f631, %f195;
	add.s32 	%r250, %r41, 1;
	setp.lt.u32 	%p40, %r41, 15;
	add.s32 	%r158, %r157, 1;
	setp.lt.s32 	%p41, %r158, %r105;
	and.pred  	%p42, %p40, %p41;
	@%p42 bra 	$L__BB5_111;
$L__BB5_125:
	add.s32 	%r245, %r245, 16;
	setp.lt.s32 	%p43, %r245, %r105;
	@%p43 bra 	$L__BB5_18;
	bra.uni 	$L__BB5_35;

}


// ===== COMPILED SASS (sm_100) =====

	.target	sm_100

	.elftype	@"ET_EXEC"


//--------------------- .note.nv.tkinfo           --------------------------
	.section	.note.nv.tkinfo,"",@"SHT_NOTE"
	.sectionflags	@"SHF_NOTE_NV_TKINFO"
	.tkinfo
        /*0018*/ 	.word	0x00000002
        /*0030*/ 	.string	""
        /*0030*/ 	.string	"ptxas"
        /*0030*/ 	.string	"Cuda compilation tools, release 13.0, V13.0.88"
        /*0030*/ 	.string	"Build cuda_13.0.r13.0/compiler.36424714_0"
        /*0030*/ 	.string	"-arch sm_100 -m 64 "



//--------------------- .note.nv.cuinfo           --------------------------
	.section	.note.nv.cuinfo,"",@"SHT_NOTE"
	.sectionflags	@"SHF_NOTE_NV_CUINFO"
        /*0018*/ 	.short	0x0002
        /*001a*/ 	.short	0x0064
        /*001c*/ 	.short	0x0082
	.zero		2


//--------------------- .nv.info                  --------------------------
	.section	.nv.info,"",@"SHT_CUDA_INFO"
	.align	4


	//----- nvinfo : EIATTR_REGCOUNT
	.align		4
        /*0000*/ 	.byte	0x04, 0x2f
        /*0002*/ 	.short	(.L_1 - .L_0)
	.align		4
.L_0:
        /*0004*/ 	.word	index@(_Z18computeScoresNaivePfS_S_iiii)
        /*0008*/ 	.word	0x00000020


	//----- nvinfo : EIATTR_FRAME_SIZE
	.align		4
.L_1:
        /*000c*/ 	.byte	0x04, 0x11
        /*000e*/ 	.short	(.L_3 - .L_2)
	.align		4
.L_2:
        /*0010*/ 	.word	index@($__internal_5_$__cuda_sm3x_div_rn_noftz_f32_slowpath)
        /*0014*/ 	.word	0x00000000


	//----- nvinfo : EIATTR_FRAME_SIZE
	.align		4
.L_3:
        /*0018*/ 	.byte	0x04, 0x11
        /*001a*/ 	.short	(.L_5 - .L_4)
	.align		4
.L_4:
        /*001c*/ 	.word	index@($__internal_4_$__cuda_sm20_sqrt_rn_f32_slowpath)
        /*0020*/ 	.word	0x00000000


	//----- nvinfo : EIATTR_FRAME_SIZE
	.align		4
.L_5:
        /*0024*/ 	.byte	0x04, 0x11
        /*0026*/ 	.short	(.L_7 - .L_6)
	.align		4
.L_6:
        /*0028*/ 	.word	index@(_Z18computeScoresNaivePfS_S_iiii)
        /*002c*/ 	.word	0x00000000


	//----- nvinfo : EIATTR_REGCOUNT
	.align		4
.L_7:
        /*0030*/ 	.byte	0x04, 0x2f
        /*0032*/ 	.short	(.L_9 - .L_8)
	.align		4
.L_8:
        /*0034*/ 	.word	index@(_Z10softmaxGPUPfS_ii)
        /*0038*/ 	.word	0x00000014


	//----- nvinfo : EIATTR_FRAME_SIZE
	.align		4
.L_9:
        /*003c*/ 	.byte	0x04, 0x11
        /*003e*/ 	.short	(.L_11 - .L_10)
	.align		4
.L_10:
        /*0040*/ 	.word	index@($__internal_3_$__cuda_sm3x_div_rn_noftz_f32_slowpath)
        /*0044*/ 	.word	0x00000000


	//----- nvinfo : EIATTR_FRAME_SIZE
	.align		4
.L_11:
        /*0048*/ 	.byte	0x04, 0x11
        /*004a*/ 	.short	(.L_13 - .L_12)
	.align		4
.L_12:
        /*004c*/ 	.word	index@(_Z10softmaxGPUPfS_ii)
        /*0050*/ 	.word	0x00000000


	//----- nvinfo : EIATTR_REGCOUNT
	.align		4
.L_13:
        /*0054*/ 	.byte	0x04, 0x2f
        /*0056*/ 	.short	(.L_15 - .L_14)
	.align		4
.L_14:
        /*0058*/ 	.word	index@(_Z19applyAttentionNaivePfS_S_iiii)
        /*005c*/ 	.word	0x00000020


	//----- nvinfo : EIATTR_FRAME_SIZE
	.align		4
.L_15:
        /*0060*/ 	.byte	0x04, 0x11
        /*0062*/ 	.short	(.L_17 - .L_16)
	.align		4
.L_16:
        /*0064*/ 	.word	index@(_Z19applyAttentionNaivePfS_S_iiii)
        /*0068*/ 	.word	0x00000000


	//----- nvinfo : EIATTR_REGCOUNT
	.align		4
.L_17:
        /*006c*/ 	.byte	0x04, 0x2f
        /*006e*/ 	.short	(.L_19 - .L_18)
	.align		4
.L_18:
        /*0070*/ 	.word	index@(_Z24flashAttentionSimplifiedPfS_S_S_iiii)
        /*0074*/ 	.word	0x00000004


	//----- nvinfo : EIATTR_FRAME_SIZE
	.align		4
.L_19:
        /*0078*/ 	.byte	0x04, 0x11
        /*007a*/ 	.short	(.L_21 - .L_20)
	.align		4
.L_20:
        /*007c*/ 	.word	index@(_Z24flashAttentionSimplifiedPfS_S_S_iiii)
        /*0080*/ 	.word	0x00000000


	//----- nvinfo : EIATTR_REGCOUNT
	.align		4
.L_21:
        /*0084*/ 	.byte	0x04, 0x2f
        /*0086*/ 	.short	(.L_23 - .L_22)
	.align		4
.L_22:
        /*0088*/ 	.word	index@(_Z15applyCausalMaskPfiii)
        /*008c*/ 	.word	0x0000000e


	//----- nvinfo : EIATTR_FRAME_SIZE
	.align		4
.L_23:
        /*0090*/ 	.byte	0x04, 0x11
        /*0092*/ 	.short	(.L_25 - .L_24)
	.align		4
.L_24:
        /*0094*/ 	.word	index@(_Z15applyCausalMaskPfiii)
        /*0098*/ 	.word	0x00000000


	//----- nvinfo : EIATTR_REGCOUNT
	.align		4
.L_25:
        /*009c*/ 	.byte	0x04, 0x2f
        /*009e*/ 	.short	(.L_27 - .L_26)
	.align		4
.L_26:
        /*00a0*/ 	.word	index@(_Z23fusedAttentionOptimizedILi16EEvPfS0_S0_S0_iiii)
        /*00a4*/ 	.word	0x00000028


	//----- nvinfo : EIATTR_FRAME_SIZE
	.align		4
.L_27:
        /*00a8*/ 	.byte	0x04, 0x11
        /*00aa*/ 	.short	(.L_29 - .L_28)
	.align		4
.L_28:
        /*00ac*/ 	.word	index@($__internal_2_$__cuda_sm3x_div_rn_noftz_f32_slowpath)
        /*00b0*/ 	.word	0x00000600


	//----- nvinfo : EIATTR_FRAME_SIZE
	.align		4
.L_29:
        /*00b4*/ 	.byte	0x04, 0x11
        /*00b6*/ 	.short	(.L_31 - .L_30)
	.align		4
.L_30:
        /*00b8*/ 	.word	index@($__internal_1_$__cuda_sm20_sqrt_rn_f32_slowpath)
        /*00bc*/ 	.word	0x00000600


	//----- nvinfo : EIATTR_FRAME_SIZE
	.align		4
.L_31:
        /*00c0*/ 	.byte	0x04, 0x11
        /*00c2*/ 	.short	(.L_33 - .L_32)
	.align		4
.L_32:
        /*00c4*/ 	.word	index@($__internal_0_$__cuda_sm20_rcp_rn_f32_slowpath)
        /*00c8*/ 	.word	0x00000600


	//----- nvinfo : EIATTR_FRAME_SIZE
	.align		4
.L_33:
        /*00cc*/ 	.byte	0x04, 0x11
        /*00ce*/ 	.short	(.L_35 - .L_34)
	.align		4
.L_34:
        /*00d0*/ 	.word	index@(_Z23fusedAttentionOptimizedILi16EEvPfS0_S0_S0_iiii)
        /*00d4*/ 	.word	0x00000600


	//----- nvinfo : EIATTR_MIN_STACK_SIZE
	.align		4
.L_35:
        /*00d8*/ 	.byte	0x04, 0x12
        /*00da*/ 	.short	(.L_37 - .L_36)
	.align		4
.L_36:
        /*00dc*/ 	.word	index@(_Z23fusedAttentionOptimizedILi16EEvPfS0_S0_S0_iiii)
        /*00e0*/ 	.word	0x00000600


	//----- nvinfo : EIATTR_MIN_STACK_SIZE
	.align		4
.L_37:
        /*00e4*/ 	.byte	0x04, 0x12
        /*00e6*/ 	.short	(.L_39 - .L_38)
	.align		4
.L_38:
        /*00e8*/ 	.word	index@(_Z15applyCausalMaskPfiii)
        /*00ec*/ 	.word	0x00000000


	//----- nvinfo : EIATTR_MIN_STACK_SIZE
	.align		4
.L_39:
        /*00f0*/ 	.byte	0x04, 0x12
        /*00f2*/ 	.short	(.L_41 - .L_40)
	.align		4
.L_40:
        /*00f4*/ 	.word	index@(_Z24flashAttentionSimplifiedPfS_S_S_iiii)
        /*00f8*/ 	.word	0x00000000


	//----- nvinfo : EIATTR_MIN_STACK_SIZE
	.align		4
.L_41:
        /*00fc*/ 	.byte	0x04, 0x12
        /*00fe*/ 	.short	(.L_43 - .L_42)
	.align		4
.L_42:
        /*0100*/ 	.word	index@(_Z19applyAttentionNaivePfS_S_iiii)
        /*0104*/ 	.word	0x00000000


	//----- nvinfo : EIATTR_MIN_STACK_SIZE
	.align		4
.L_43:
        /*0108*/ 	.byte	0x04, 0x12
        /*010a*/ 	.short	(.L_45 - .L_44)
	.align		4
.L_44:
        /*010c*/ 	.word	index@(_Z10softmaxGPUPfS_ii)
        /*0110*/ 	.word	0x00000000


	//----- nvinfo : EIATTR_MIN_STACK_SIZE
	.align		4
.L_45:
        /*0114*/ 	.byte	0x04, 0x12
        /*0116*/ 	.short	(.L_47 - .L_46)
	.align		4
.L_46:
        /*0118*/ 	.word	index@(_Z18computeScoresNaivePfS_S_iiii)
        /*011c*/ 	.word	0x00000000
.L_47:


//--------------------- .nv.compat                --------------------------
	.section	.nv.compat,"",@"SHT_CUDA_COMPAT_INFO"
	.align	4
        /*0000*/ 	.byte	0x02, 0x09, 0x00, 0x00, 0x02, 0x02, 0x01, 0x00, 0x02, 0x05, 0x05, 0x00, 0x03, 0x07, 0x01, 0x01
        /*0010*/ 	.byte	0x02, 0x03, 0x00, 0x00, 0x02, 0x06, 0x01, 0x00, 0x04, 0x0b, 0x08, 0x00, 0x01, 0x00, 0x00, 0x00
        /*0020*/ 	.byte	0x00, 0x00, 0x00, 0x00


//--------------------- .nv.info._Z23fusedAttentionOptimizedILi16EEvPfS0_S0_S0_iiii --------------------------
	.section	.nv.info._Z23fusedAttentionOptimizedILi16EEvPfS0_S0_S0_iiii,"",@"SHT_CUDA_INFO"
	.sectionflags	@""
	.align	4


	//----- nvinfo : EIATTR_CUDA_API_VERSION
	.align		4
        /*0000*/ 	.byte	0x04, 0x37
        /*0002*/ 	.short	(.L_49 - .L_48)
.L_48:
        /*0004*/ 	.word	0x00000082


	//----- nvinfo : EIATTR_KPARAM_INFO
	.align		4
.L_49:
        /*0008*/ 	.byte	0x04, 0x17
        /*000a*/ 	.short	(.L_51 - .L_50)
.L_50:
        /*000c*/ 	.word	0x00000000
        /*0010*/ 	.short	0x0007
        /*0012*/ 	.short	0x002c
        /*0014*/ 	.byte	0x00, 0xf0, 0x11, 0x00


	//----- nvinfo : EIATTR_KPARAM_INFO
	.align		4
.L_51:
        /*0018*/ 	.byte	0x04, 0x17
        /*001a*/ 	.short	(.L_53 - .L_52)
.L_52:
        /*001c*/ 	.word	0x00000000
        /*0020*/ 	.short	0x0006
        /*0022*/ 	.short	0x0028
        /*0024*/ 	.byte	0x00, 0xf0, 0x11, 0x00


	//----- nvinfo : EIATTR_KPARAM_INFO
	.align		4
.L_53:
        /*0028*/ 	.byte	0x04, 0x17
        /*002a*/ 	.short	(.L_55 - .L_54)
.L_54:
        /*002c*/ 	.word	0x00000000
        /*0030*/ 	.short	0x0005
        /*0032*/ 	.short	0x0024
        /*0034*/ 	.byte	0x00, 0xf0, 0x11, 0x00


	//----- nvinfo : EIATTR_KPARAM_INFO
	.align		4
.L_55:
        /*0038*/ 	.byte	0x04, 0x17
        /*003a*/ 	.short	(.L_57 - .L_56)
.L_56:
        /*003c*/ 	.word	0x00000000
        /*0040*/ 	.short	0x0004
        /*0042*/ 	.short	0x0020
        /*0044*/ 	.byte	0x00, 0xf0, 0x11, 0x00


	//----- nvinfo : EIATTR_KPARAM_INFO
	.align		4
.L_57:
        /*0048*/ 	.byte	0x04, 0x17
        /*004a*/ 	.short	(.L_59 - .L_58)
.L_58:
        /*004c*/ 	.word	0x00000000
        /*0050*/ 	.short	0x0003
        /*0052*/ 	.short	0x0018
        /*0054*/ 	.byte	0x00, 0xf5, 0x21, 0x00


	//----- nvinfo : EIATTR_KPARAM_INFO
	.align		4
.L_59:
        /*0058*/ 	.byte	0x04, 0x17
        /*005a*/ 	.short	(.L_61 - .L_60)
.L_60:
        /*005c*/ 	.word	0x00000000
        /*0060*/ 	.short	0x0002
        /*0062*/ 	.short	0x0010
        /*0064*/ 	.byte	0x00, 0xf5, 0x21, 0x00


	//----- nvinfo : EIATTR_KPARAM_INFO
	.align		4
.L_61:
        /*0068*/ 	.byte	0x04, 0x17
        /*006a*/ 	.short	(.L_63 - .L_62)
.L_62:
        /*006c*/ 	.word	0x00000000
        /*0070*/ 	.short	0x0001
        /*0072*/ 	.short	0x0008
        /*0074*/ 	.byte	0x00, 0xf5, 0x21, 0x00


	//----- nvinfo : EIATTR_KPARAM_INFO
	.align		4
.L_63:
        /*0078*/ 	.byte	0x04, 0x17
        /*007a*/ 	.short	(.L_65 - .L_64)
.L_64:
        /*007c*/ 	.word	0x00000000
        /*0080*/ 	.short	0x0000
        /*0082*/ 	.short	0x0000
        /*0084*/ 	.byte	0x00, 0xf5, 0x21, 0x00


	//----- nvinfo : EIATTR_SPARSE_MMA_MASK
	.align		4
.L_65:
        /*0088*/ 	.byte	0x03, 0x50
        /*008a*/ 	.short	0x0000


	//----- nvinfo : EIATTR_MAXREG_COUNT
	.align		4
        /*008c*/ 	.byte	0x03, 0x1b
        /*008e*/ 	.short	0x00ff


	//----- nvinfo : EIATTR_NUM_BARRIERS
	.align		4
        /*0090*/ 	.byte	0x02, 0x4c
        /*0092*/ 	.byte	0x01
	.zero		1


	//----- nvinfo : EIATTR_MERCURY_ISA_VERSION
	.align		4
        /*0094*/ 	.byte	0x03, 0x5f
        /*0096*/ 	.short	0x0101


	//----- nvinfo : EIATTR_VRC_CTA_INIT_COUNT
	.align		4
        /*0098*/ 	.byte	0x02, 0x4a
	.zero		1
	.zero		1


	//----- nvinfo : EIATTR_EXIT_INSTR_OFFSETS
	.align		4
        /*009c*/ 	.byte	0x04, 0x1c
        /*009e*/ 	.short	(.L_67 - .L_66)


	//   ....[0]....
.L_66:
        /*00a0*/ 	.word	0x00000220


	//   ....[1]....
        /*00a4*/ 	.word	0x00005f50


	//----- nvinfo : EIATTR_CRS_STACK_SIZE
	.align		4
.L_67:
        /*00a8*/ 	.byte	0x04, 0x1e
        /*00aa*/ 	.short	(.L_69 - .L_68)
.L_68:
        /*00ac*/ 	.word	0x00000000


	//----- nvinfo : EIATTR_CBANK_PARAM_SIZE
	.align		4
.L_69:
        /*00b0*/ 	.byte	0x03, 0x19
        /*00b2*/ 	.short	0x0030


	//----- nvinfo : EIATTR_PARAM_CBANK
	.align		4
        /*00b4*/ 	.byte	0x04, 0x0a
        /*00b6*/ 	.short	(.L_71 - .L_70)
	.align		4
.L_70:
        /*00b8*/ 	.word	index@(.nv.constant0._Z23fusedAttentionOptimizedILi16EEvPfS0_S0_S0_iiii)
        /*00bc*/ 	.short	0x0380
        /*00be*/ 	.short	0x0030


	//----- nvinfo : EIATTR_SW_WAR
	.align		4
.L_71:
        /*00c0*/ 	.byte	0x04, 0x36
        /*00c2*/ 	.short	(.L_73 - .L_72)
.L_72:
        /*00c4*/ 	.word	0x00000008
.L_73:


//--------------------- .nv.info._Z15applyCausalMaskPfiii --------------------------
	.section	.nv.info._Z15applyCausalMaskPfiii,"",@"SHT_CUDA_INFO"
	.sectionflags	@""
	.align	4


	//----- nvinfo : EIATTR_CUDA_API_VERSION
	.align		4
        /*0000*/ 	.byte	0x04, 0x37
        /*0002*/ 	.short	(.L_75 - .L_74)
.L_74:
        /*0004*/ 	.word	0x00000082


	//----- nvinfo : EIATTR_KPARAM_INFO
	.align		4
.L_75:
        /*0008*/ 	.byte	0x04, 0x17
        /*000a*/ 	.short	(.L_77 - .L_76)
.L_76:
        /*000c*/ 	.word	0x00000000
        /*0010*/ 	.short	0x0003
        /*0012*/ 	.short	0x0010
        /*0014*/ 	.byte	0x00, 0xf0, 0x11, 0x00


	//----- nvinfo : EIATTR_KPARAM_INFO
	.align		4
.L_77:
        /*0018*/ 	.byte	0x04, 0x17
        /*001a*/ 	.short	(.L_79 - .L_78)
.L_78:
        /*001c*/ 	.word	0x00000000
        /*0020*/ 	.short	0x0002
        /*0022*/ 	.short	0x000c
        /*0024*/ 	.byte	0x00, 0xf0, 0x11, 0x00


	//----- nvinfo : EIATTR_KPARAM_INFO
	.align		4
.L_79:
        /*0028*/ 	.byte	0x04, 0x17
        /*002a*/ 	.short	(.L_81 - .L_80)
.L_80:
        /*002c*/ 	.word	0x00000000
        /*0030*/ 	.short	0x0001
        /*0032*/ 	.short	0x0008
        /*0034*/ 	.byte	0x00, 0xf0, 0x11, 0x00


	//----- nvinfo : EIATTR_KPARAM_INFO
	.align		4
.L_81:
        /*0038*/ 	.byte	0x04, 0x17
        /*003a*/ 	.short	(.L_83 - .L_82)
.L_82:
        /*003c*/ 	.word	0x00000000
        /*0040*/ 	.short	0x0000
        /*0042*/ 	.short	0x0000
        /*0044*/ 	.byte	0x00, 0xf5, 0x21, 0x00


	//----- nvinfo : EIATTR_SPARSE_MMA_MASK
	.align		4
.L_83:
        /*0048*/ 	.byte	0x03, 0x50
        /*004a*/ 	.short	0x0000


	//----- nvinfo : EIATTR_MAXREG_COUNT
	.align		4
        /*004c*/ 	.byte	0x03, 0x1b
        /*004e*/ 	.short	0x00ff


	//----- nvinfo : EIATTR_MERCURY_ISA_VERSION
	.align		4
        /*0050*/ 	.byte	0x03, 0x5f
        /*0052*/ 	.short	0x0101


	//----- nvinfo : EIATTR_VRC_CTA_INIT_COUNT
	.align		4
        /*0054*/ 	.byte	0x02, 0x4a
	.zero		1
	.zero		1


	//----- nvinfo : EIATTR_EXIT_INSTR_OFFSETS
	.align		4
        /*0058*/ 	.byte	0x04, 0x1c
        /*005a*/ 	.short	(.L_85 - .L_84)


	//   ....[0]....
.L_84:
        /*005c*/ 	.word	0x000000b0


	//   ....[1]....
        /*0060*/ 	.word	0x000003f0


	//   ....[2]....
        /*0064*/ 	.word	0x00000450


	//----- nvinfo : EIATTR_CBANK_PARAM_SIZE
	.align		4
.L_85:
        /*0068*/ 	.byte	0x03, 0x19
        /*006a*/ 	.short	0x0014


	//----- nvinfo : EIATTR_PARAM_CBANK
	.align		4
        /*006c*/ 	.byte	0x04, 0x0a
        /*006e*/ 	.short	(.L_87 - .L_86)
	.align		4
.L_86:
        /*0070*/ 	.word	index@(.nv.constant0._Z15applyCausalMaskPfiii)
        /*0074*/ 	.short	0x0380
        /*0076*/ 	.short	0x0014


	//----- nvinfo : EIATTR_SW_WAR
	.align		4
.L_87:
        /*0078*/ 	.byte	0x04, 0x36
        /*007a*/ 	.short	(.L_89 - .L_88)
.L_88:
        /*007c*/ 	.word	0x00000008
.L_89:


//--------------------- .nv.info._Z24flashAttentionSimplifiedPfS_S_S_iiii --------------------------
	.section	.nv.info._Z24flashAttentionSimplifiedPfS_S_S_iiii,"",@"SHT_CUDA_INFO"
	.sectionflags	@""
	.align	4


	//----- nvinfo : EIATTR_CUDA_API_VERSION
	.align		4
        /*0000*/ 	.byte	0x04, 0x37
        /*0002*/ 	.short	(.L_91 - .L_90)
.L_90:
        /*0004*/ 	.word	0x00000082


	//----- nvinfo : EIATTR_KPARAM_INFO
	.align		4
.L_91:
        /*0008*/ 	.byte	0x04, 0x17
        /*000a*/ 	.short	(.L_93 - .L_92)
.L_92:
        /*000c*/ 	.word	0x00000000
        /*0010*/ 	.short	0x0007
        /*0012*/ 	.short	0x002c
        /*0014*/ 	.byte	0x00, 0xf0, 0x11, 0x00


	//----- nvinfo : EIATTR_KPARAM_INFO
	.align		4
.L_93:
        /*0018*/ 	.byte	0x04, 0x17
        /*001a*/ 	.short	(.L_95 - .L_94)
.L_94:
        /*001c*/ 	.word	0x00000000
        /*0020*/ 	.short	0x0006
        /*0022*/ 	.short	0x0028
        /*0024*/ 	.byte	0x00, 0xf0, 0x11, 0x00


	//----- nvinfo : EIATTR_KPARAM_INFO
	.align		4
.L_95:
        /*0028*/ 	.byte	0x04, 0x17
        /*002a*/ 	.short	(.L_97 - .L_96)
.L_96:
        /*002c*/ 	.word	0x00000000
        /*0030*/ 	.short	0x0005
        /*0032*/ 	.short	0x0024
        /*0034*/ 	.byte	0x00, 0xf0, 0x11, 0x00


	//----- nvinfo : EIATTR_KPARAM_INFO
	.align		4
.L_97:
        /*0038*/ 	.byte	0x04, 0x17
        /*003a*/ 	.short	(.L_99 - .L_98)
.L_98:
        /*003c*/ 	.word	0x00000000
        /*0040*/ 	.short	0x0004
        /*0042*/ 	.short	0x0020
        /*0044*/ 	.byte	0x00, 0xf0, 0x11, 0x00


	//----- nvinfo : EIATTR_KPARAM_INFO
	.align		4
.L_99:
        /*0048*/ 	.byte	0x04, 0x17
        /*004a*/ 	.short	(.L_101 - .L_100)
.L_100:
        /*004c*/ 	.word	0x00000000
        /*0050*/ 	.short	0x0003
        /*0052*/ 	.short	0x0018
        /*0054*/ 	.byte	0x00, 0xf5, 0x21, 0x00


	//----- nvinfo : EIATTR_KPARAM_INFO
	.align		4
.L_101:
        /*0058*/ 	.byte	0x04, 0x17
        /*005a*/ 	.short	(.L_103 - .L_102)
.L_102:
        /*005c*/ 	.word	0x00000000
        /*0060*/ 	.short	0x0002
        /*0062*/ 	.short	0x0010
        /*0064*/ 	.byte	0x00, 0xf5, 0x21, 0x00


	//----- nvinfo : EIATTR_KPARAM_INFO
	.align		4
.L_103:
        /*0068*/ 	.byte	0x04, 0x17
        /*006a*/ 	.short	(.L_105 - .L_104)
.L_104:
        /*006c*/ 	.word	0x00000000
        /*0070*/ 	.short	0x0001
        /*0072*/ 	.short	0x0008
        /*0074*/ 	.byte	0x00, 0xf5, 0x21, 0x00


	//----- nvinfo : EIATTR_KPARAM_INFO
	.align		4
.L_105:
        /*0078*/ 	.byte	0x04, 0x17
        /*007a*/ 	.short	(.L_107 - .L_106)
.L_106:
        /*007c*/ 	.word	0x00000000
        /*0080*/ 	.short	0x0000
        /*0082*/ 	.short	0x0000
        /*0084*/ 	.byte	0x00, 0xf5, 0x21, 0x00


	//----- nvinfo : EIATTR_SPARSE_MMA_MASK
	.align		4
.L_107:
        /*0088*/ 	.byte	0x03, 0x50
        /*008a*/ 	.short	0x0000


	//----- nvinfo : EIATTR_MAXREG_COUNT
	.align		4
        /*008c*/ 	.byte	0x03, 0x1b
        /*008e*/ 	.short	0x00ff


	//----- nvinfo : EIATTR_MERCURY_ISA_VERSION
	.align		4
        /*0090*/ 	.byte	0x03, 0x5f
        /*0092*/ 	.short	0x0101


	//----- nvinfo : EIATTR_VRC_CTA_INIT_COUNT
	.align		4
        /*0094*/ 	.byte	0x02, 0x4a
	.zero		1
	.zero		1


	//----- nvinfo : EIATTR_EXIT_INSTR_OFFSETS
	.align		4
        /*0098*/ 	.byte	0x04, 0x1c
        /*009a*/ 	.short	(.L_109 - .L_108)


	//   ....[0]....
.L_108:
        /*009c*/ 	.word	0x00000010


	//----- nvinfo : EIATTR_CBANK_PARAM_SIZE
	.align		4
.L_109:
        /*00a0*/ 	.byte	0x03, 0x19
        /*00a2*/ 	.short	0x0030


	//----- nvinfo : EIATTR_PARAM_CBANK
	.align		4
        /*00a4*/ 	.byte	0x04, 0x0a
        /*00a6*/ 	.short	(.L_111 - .L_110)
	.align		4
.L_110:
        /*00a8*/ 	.word	index@(.nv.constant0._Z24flashAttentionSimplifiedPfS_S_S_iiii)
        /*00ac*/ 	.short	0x0380
        /*00ae*/ 	.short	0x0030


	//----- nvinfo : EIATTR_SW_WAR
	.align		4
.L_111:
        /*00b0*/ 	.byte	0x04, 0x36
        /*00b2*/ 	.short	(.L_113 - .L_112)
.L_112:
        /*00b4*/ 	.word	0x00000008
.L_113:


//--------------------- .nv.info._Z19applyAttentionNaivePfS_S_iiii --------------------------
	.section	.nv.info._Z19applyAttentionNaivePfS_S_iiii,"",@"SHT_CUDA_INFO"
	.sectionflags	@""
	.align	4


	//----- nvinfo : EIATTR_CUDA_API_VERSION
	.align		4
        /*0000*/ 	.byte	0x04, 0x37
        /*0002*/ 	.short	(.L_115 - .L_114)
.L_114:
        /*0004*/ 	.word	0x00000082


	//----- nvinfo : EIATTR_KPARAM_INFO
	.align		4
.L_115:
        /*0008*/ 	.byte	0x04, 0x17
        /*000a*/ 	.short	(.L_117 - .L_116)
.L_116:
        /*000c*/ 	.word	0x00000000
        /*0010*/ 	.short	0x0006
        /*0012*/ 	.short	0x0024
        /*0014*/ 	.byte	0x00, 0xf0, 0x11, 0x00


	//----- nvinfo : EIATTR_KPARAM_INFO
	.align		4
.L_117:
        /*0018*/ 	.byte	0x04, 0x17
        /*001a*/ 	.short	(.L_119 - .L_118)
.L_118:
        /*001c*/ 	.word	0x00000000
        /*0020*/ 	.short	0x0005
        /*0022*/ 	.short	0x0020
        /*0024*/ 	.byte	0x00, 0xf0, 0x11, 0x00


	//----- nvinfo : EIATTR_KPARAM_INFO
	.align		4
.L_119:
        /*0028*/ 	.byte	0x04, 0x17
        /*002a*/ 	.short	(.L_121 - .L_120)
.L_120:
        /*002c*/ 	.word	0x00000000
        /*0030*/ 	.short	0x0004
        /*0032*/ 	.short	0x001c
        /*0034*/ 	.byte	0x00, 0xf0, 0x11, 0x00


	//----- nvinfo : EIATTR_KPARAM_INFO
	.align		4
.L_121:
        /*0038*/ 	.byte	0x04, 0x17
        /*003a*/ 	.short	(.L_123 - .L_122)
.L_122:
        /*003c*/ 	.word	0x00000000
        /*0040*/ 	.short	0x0003
        /*0042*/ 	.short	0x0018
        /*0044*/ 	.byte	0x00, 0xf0, 0x11, 0x00


	//----- nvinfo : EIATTR_KPARAM_INFO
	.align		4
.L_123:
        /*0048*/ 	.byte	0x04, 0x17
        /*004a*/ 	.short	(.L_125 - .L_124)
.L_124:
        /*004c*/ 	.word	0x00000000
        /*0050*/ 	.short	0x0002
        /*0052*/ 	.short	0x0010
        /*0054*/ 	.byte	0x00, 0xf5, 0x21, 0x00


	//----- nvinfo : EIATTR_KPARAM_INFO
	.align		4
.L_125:
        /*0058*/ 	.byte	0x04, 0x17
        /*005a*/ 	.short	(.L_127 - .L_126)
.L_126:
        /*005c*/ 	.word	0x00000000
        /*0060*/ 	.short	0x0001
        /*0062*/ 	.short	0x0008
        /*0064*/ 	.byte	0x00, 0xf5, 0x21, 0x00


	//----- nvinfo : EIATTR_KPARAM_INFO
	.align		4
.L_127:
        /*0068*/ 	.byte	0x04, 0x17
        /*006a*/ 	.short	(.L_129 - .L_128)
.L_128:
        /*006c*/ 	.word	0x00000000
        /*0070*/ 	.short	0x0000
        /*0072*/ 	.short	0x0000
        /*0074*/ 	.byte	0x00, 0xf5, 0x21, 0x00


	//----- nvinfo : EIATTR_SPARSE_MMA_MASK
	.align		4
.L_129:
        /*0078*/ 	.byte	0x03, 0x50
        /*007a*/ 	.short	0x0000


	//----- nvinfo : EIATTR_MAXREG_COUNT
	.align		4
        /*007c*/ 	.byte	0x03, 0x1b
        /*007e*/ 	.short	0x00ff


	//----- nvinfo : EIATTR_MERCURY_ISA_VERSION
	.align		4
        /*0080*/ 	.byte	0x03, 0x5f
        /*0082*/ 	.short	0x0101


	//----- nvinfo : EIATTR_VRC_CTA_INIT_COUNT
	.align		4
        /*0084*/ 	.byte	0x02, 0x4a
	.zero		1
	.zero		1


	//----- nvinfo : EIATTR_EXIT_INSTR_OFFSETS
	.align		4
        /*0088*/ 	.byte	0x04, 0x1c
        /*008a*/ 	.short	(.L_131 - .L_130)


	//   ....[0]....
.L_130:
        /*008c*/ 	.word	0x000000b0


	//   ....[1]....
        /*0090*/ 	.word	0x00000ea0


	//----- nvinfo : EIATTR_CBANK_PARAM_SIZE
	.align		4
.L_131:
        /*0094*/ 	.byte	0x03, 0x19
        /*0096*/ 	.short	0x0028


	//----- nvinfo : EIATTR_PARAM_CBANK
	.align		4
        /*0098*/ 	.byte	0x04, 0x0a
        /*009a*/ 	.short	(.L_133 - .L_132)
	.align		4
.L_132:
        /*009c*/ 	.word	index@(.nv.constant0._Z19applyAttentionNaivePfS_S_iiii)
        /*00a0*/ 	.short	0x0380
        /*00a2*/ 	.short	0x0028


	//----- nvinfo : EIATTR_SW_WAR
	.align		4
.L_133:
        /*00a4*/ 	.byte	0x04, 0x36
        /*00a6*/ 	.short	(.L_135 - .L_134)
.L_134:
        /*00a8*/ 	.word	0x00000008
.L_135:


//--------------------- .nv.info._Z10softmaxGPUPfS_ii --------------------------
	.section	.nv.info._Z10softmaxGPUPfS_ii,"",@"SHT_CUDA_INFO"
	.sectionflags	@""
	.align	4


	//----- nvinfo : EIATTR_CUDA_API_VERSION
	.align		4
        /*0000*/ 	.byte	0x04, 0x37
        /*0002*/ 	.short	(.L_137 - .L_136)
.L_136:
        /*0004*/ 	.word	0x00000082


	//----- nvinfo : EIATTR_KPARAM_INFO
	.align		4
.L_137:
        /*0008*/ 	.byte	0x04, 0x17
        /*000a*/ 	.short	(.L_139 - .L_138)
.L_138:
        /*000c*/ 	.word	0x00000000
        /*0010*/ 	.short	0x0003
        /*0012*/ 	.short	0x0014
        /*0014*/ 	.byte	0x00, 0xf0, 0x11, 0x00


	//----- nvinfo : EIATTR_KPARAM_INFO
	.align		4
.L_139:
        /*0018*/ 	.byte	0x04, 0x17
        /*001a*/ 	.short	(.L_141 - .L_140)
.L_140:
        /*001c*/ 	.word	0x00000000
        /*0020*/ 	.short	0x0002
        /*0022*/ 	.short	0x0010
        /*0024*/ 	.byte	0x00, 0xf0, 0x11, 0x00


	//----- nvinfo : EIATTR_KPARAM_INFO
	.align		4
.L_141:
        /*0028*/ 	.byte	0x04, 0x17
        /*002a*/ 	.short	(.L_143 - .L_142)
.L_142:
        /*002c*/ 	.word	0x00000000
        /*0030*/ 	.short	0x0001
        /*0032*/ 	.short	0x0008
        /*0034*/ 	.byte	0x00, 0xf5, 0x21, 0x00


	//----- nvinfo : EIATTR_KPARAM_INFO
	.align		4
.L_143:
        /*0038*/ 	.byte	0x04, 0x17
        /*003a*/ 	.short	(.L_145 - .L_144)
.L_144:
        /*003c*/ 	.word	0x00000000
        /*0040*/ 	.short	0x0000
        /*0042*/ 	.short	0x0000
        /*0044*/ 	.byte	0x00, 0xf5, 0x21, 0x00


	//----- nvinfo : EIATTR_SPARSE_MMA_MASK
	.align		4
.L_145:
        /*0048*/ 	.byte	0x03, 0x50
        /*004a*/ 	.short	0x0000


	//----- nvinfo : EIATTR_MAXREG_COUNT
	.align		4
        /*004c*/ 	.byte	0x03, 0x1b
        /*004e*/ 	.short	0x00ff


	//----- nvinfo : EIATTR_NUM_BARRIERS
	.align		4
        /*0050*/ 	.byte	0x02, 0x4c
        /*0052*/ 	.byte	0x01
	.zero		1


	//----- nvinfo : EIATTR_MERCURY_ISA_VERSION
	.align		4
        /*0054*/ 	.byte	0x03, 0x5f
        /*0056*/ 	.short	0x0101


	//----- nvinfo : EIATTR_VRC_CTA_INIT_COUNT
	.align		4
        /*0058*/ 	.byte	0x02, 0x4a
	.zero		1
	.zero		1


	//----- nvinfo : EIATTR_EXIT_INSTR_OFFSETS
	.align		4
        /*005c*/ 	.byte	0x04, 0x1c
        /*005e*/ 	.short	(.L_147 - .L_146)


	//   ....[0]....
.L_146:
        /*0060*/ 	.word	0x00000040


	//   ....[1]....
        /*0064*/ 	.word	0x000007b0


	//   ....[2]....
        /*0068*/ 	.word	0x00000940


	//----- nvinfo : EIATTR_CRS_STACK_SIZE
	.align		4
.L_147:
        /*006c*/ 	.byte	0x04, 0x1e
        /*006e*/ 	.short	(.L_149 - .L_148)
.L_148:
        /*0070*/ 	.word	0x00000000


	//----- nvinfo : EIATTR_CBANK_PARAM_SIZE
	.align		4
.L_149:
        /*0074*/ 	.byte	0x03, 0x19
        /*0076*/ 	.short	0x0018


	//----- nvinfo : EIATTR_PARAM_CBANK
	.align		4
        /*0078*/ 	.byte	0x04, 0x0a
        /*007a*/ 	.short	(.L_151 - .L_150)
	.align		4
.L_150:
        /*007c*/ 	.word	index@(.nv.constant0._Z10softmaxGPUPfS_ii)
        /*0080*/ 	.short	0x0380
        /*0082*/ 	.short	0x0018


	//----- nvinfo : EIATTR_SW_WAR
	.align		4
.L_151:
        /*0084*/ 	.byte	0x04, 0x36
        /*0086*/ 	.short	(.L_153 - .L_152)
.L_152:
        /*0088*/ 	.word	0x00000008
.L_153:


//--------------------- .nv.info._Z18computeScoresNaivePfS_S_iiii --------------------------
	.section	.nv.info._Z18computeScoresNaivePfS_S_iiii,"",@"SHT_CUDA_INFO"
	.sectionflags	@""
	.align	4


	//----- nvinfo : EIATTR_CUDA_API_VERSION
	.align		4
        /*0000*/ 	.byte	0x04, 0x37
        /*0002*/ 	.short	(.L_155 - .L_154)
.L_154:
        /*0004*/ 	.word	0x00000082


	//----- nvinfo : EIATTR_KPARAM_INFO
	.align		4
.L_155:
        /*0008*/ 	.byte	0x04, 0x17
        /*000a*/ 	.short	(.L_157 - .L_156)
.L_156:
        /*000c*/ 	.word	0x00000000
        /*0010*/ 	.short	0x0006
        /*0012*/ 	.short	0x0024
        /*0014*/ 	.byte	0x00, 0xf0, 0x11, 0x00


	//----- nvinfo : EIATTR_KPARAM_INFO
	.align		4
.L_157:
        /*0018*/ 	.byte	0x04, 0x17
        /*001a*/ 	.short	(.L_159 - .L_158)
.L_158:
        /*001c*/ 	.word	0x00000000
        /*0020*/ 	.short	0x0005
        /*0022*/ 	.short	0x0020
        /*0024*/ 	.byte	0x00, 0xf0, 0x11, 0x00


	//----- nvinfo : EIATTR_KPARAM_INFO
	.align		4
.L_159:
        /*0028*/ 	.byte	0x04, 0x17
        /*002a*/ 	.short	(.L_161 - .L_160)
.L_160:
        /*002c*/ 	.word	0x00000000
        /*0030*/ 	.short	0x0004
        /*0032*/ 	.short	0x001c
        /*0034*/ 	.byte	0x00, 0xf0, 0x11, 0x00


	//----- nvinfo : EIATTR_KPARAM_INFO
	.align		4
.L_161:
        /*0038*/ 	.byte	0x04, 0x17
        /*003a*/ 	.short	(.L_163 - .L_162)
.L_162:
        /*003c*/ 	.word	0x00000000
        /*0040*/ 	.short	0x0003
        /*0042*/ 	.short	0x0018
        /*0044*/ 	.byte	0x00, 0xf0, 0x11, 0x00


	//----- nvinfo : EIATTR_KPARAM_INFO
	.align		4
.L_163:
        /*0048*/ 	.byte	0x04, 0x17
        /*004a*/ 	.short	(.L_165 - .L_164)
.L_164:
        /*004c*/ 	.word	0x00000000
        /*0050*/ 	.short	0x0002
        /*0052*/ 	.short	0x0010
        /*0054*/ 	.byte	0x00, 0xf5, 0x21, 0x00


	//----- nvinfo : EIATTR_KPARAM_INFO
	.align		4
.L_165:
        /*0058*/ 	.byte	0x04, 0x17
        /*005a*/ 	.short	(.L_167 - .L_166)
.L_166:
        /*005c*/ 	.word	0x00000000
        /*0060*/ 	.short	0x0001
        /*0062*/ 	.short	0x0008
        /*0064*/ 	.byte	0x00, 0xf5, 0x21, 0x00


	//----- nvinfo : EIATTR_KPARAM_INFO
	.align		4
.L_167:
        /*0068*/ 	.byte	0x04, 0x17
        /*006a*/ 	.short	(.L_169 - .L_168)
.L_168:
        /*006c*/ 	.word	0x00000000
        /*0070*/ 	.short	0x0000
        /*0072*/ 	.short	0x0000
        /*0074*/ 	.byte	0x00, 0xf5, 0x21, 0x00


	//----- nvinfo : EIATTR_SPARSE_MMA_MASK
	.align		4
.L_169:
        /*0078*/ 	.byte	0x03, 0x50
        /*007a*/ 	.short	0x0000


	//----- nvinfo : EIATTR_MAXREG_COUNT
	.align		4
        /*007c*/ 	.byte	0x03, 0x1b
        /*007e*/ 	.short	0x00ff


	//----- nvinfo : EIATTR_MERCURY_ISA_VERSION
	.align		4
        /*0080*/ 	.byte	0x03, 0x5f
        /*0082*/ 	.short	0x0101


	//----- nvinfo : EIATTR_VRC_CTA_INIT_COUNT
	.align		4
        /*0084*/ 	.byte	0x02, 0x4a
	.zero		1
	.zero		1


	//----- nvinfo : EIATTR_EXIT_INSTR_OFFSETS
	.align		4
        /*0088*/ 	.byte	0x04, 0x1c
        /*008a*/ 	.short	(.L_171 - .L_170)


	//   ....[0]....
.L_170:
        /*008c*/ 	.word	0x000000b0


	//   ....[1]....
        /*0090*/ 	.word	0x000012c0


	//----- nvinfo : EIATTR_CRS_STACK_SIZE
	.align		4
.L_171:
        /*0094*/ 	.byte	0x04, 0x1e
        /*0096*/ 	.short	(.L_173 - .L_172)
.L_172:
        /*0098*/ 	.word	0x00000000


	//----- nvinfo : EIATTR_CBANK_PARAM_SIZE
	.align		4
.L_173:
        /*009c*/ 	.byte	0x03, 0x19
        /*009e*/ 	.short	0x0028


	//----- nvinfo : EIATTR_PARAM_CBANK
	.align		4
        /*00a0*/ 	.byte	0x04, 0x0a
        /*00a2*/ 	.short	(.L_175 - .L_174)
	.align		4
.L_174:
        /*00a4*/ 	.word	index@(.nv.constant0._Z18computeScoresNaivePfS_S_iiii)
        /*00a8*/ 	.short	0x0380
        /*00aa*/ 	.short	0x0028


	//----- nvinfo : EIATTR_SW_WAR
	.align		4
.L_175:
        /*00ac*/ 	.byte	0x04, 0x36
        /*00ae*/ 	.short	(.L_177 - .L_176)
.L_176:
        /*00b0*/ 	.word	0x00000008
.L_177:


//--------------------- .nv.callgraph             --------------------------
	.section	.nv.callgraph,"",@"SHT_CUDA_CALLGRAPH"
	.align	4
	.sectionentsize	8
	.align		4
        /*0000*/ 	.word	0x00000000
	.align		4
        /*0004*/ 	.word	0xffffffff
	.align		4
        /*0008*/ 	.word	0x00000000
	.align		4
        /*000c*/ 	.word	0xfffffffe
	.align		4
        /*0010*/ 	.word	0x00000000
	.align		4
        /*0014*/ 	.word	0xfffffffd
	.align		4
        /*0018*/ 	.word	0x00000000
	.align		4
        /*001c*/ 	.word	0xfffffffc


//--------------------- .text._Z23fusedAttentionOptimizedILi16EEvPfS0_S0_S0_iiii --------------------------
	.section	.text._Z23fusedAttentionOptimizedILi16EEvPfS0_S0_S0_iiii,"ax",@progbits
	.align	128
        .global         _Z23fusedAttentionOptimizedILi16EEvPfS0_S0_S0_iiii
        .type           _Z23fusedAttentionOptimizedILi16EEvPfS0_S0_S0_iiii,@function
        .size           _Z23fusedAttentionOptimizedILi16EEvPfS0_S0_S0_iiii,(.L_x_209 - _Z23fusedAttentionOptimizedILi16EEvPfS0_S0_S0_iiii)
        .other          _Z23fusedAttentionOptimizedILi16EEvPfS0_S0_S0_iiii,@"STO_CUDA_ENTRY STV_DEFAULT"
_Z23fusedAttentionOptimizedILi16EEvPfS0_S0_S0_iiii:
.text._Z23fusedAttentionOptimizedILi16EEvPfS0_S0_S0_iiii:
[----:B------:R-:W0:Y:S01]  /*0000*/  LDC R1, c[0x0][0x37c] ;  /* 0x0000df00ff017b82 */ /* 0x000e220000000800 */
[----:B------:R-:W1:Y:S07]  /*0010*/  LDCU UR4, c[0x0][0x3ac] ;  /* 0x00007580ff0477ac */ /* 0x000e6e0008000800 */
[----:B------:R-:W2:Y:S01]  /*0020*/  S2UR UR7, SR_CTAID.Z ;  /* 0x00000000000779c3 */ /* 0x000ea20000002700 */
[----:B0-----:R-:W-:-:S07]  /*0030*/  IADD3 R1, PT, PT, R1, -0x600, RZ ;  /* 0xfffffa0001017810 */ /* 0x001fce0007ffe0ff */
[----:B------:R-:W0:Y:S01]  /*0040*/  S2UR UR5, SR_CTAID.X ;  /* 0x00000000000579c3 */ /* 0x000e220000002500 */
[----:B-1----:R-:W-:-:S04]  /*0050*/  I2FP.F32.S32 R0, UR4 ;  /* 0x0000000400007c45 */ /* 0x002fc80008201400 */
[----:B------:R-:W-:Y:S01]  /*0060*/  IADD3 R2, PT, PT, R0, -0xd000000, RZ ;  /* 0xf300000000027810 */ /* 0x000fe20007ffe0ff */
[----:B------:R1:W3:Y:S03]  /*0070*/  MUFU.RSQ R3, R0 ;  /* 0x0000000000037308 */ /* 0x0002e60000001400 */
[----:B------:R-:W-:-:S13]  /*0080*/  ISETP.GT.U32.AND P0, PT, R2, 0x727fffff, PT ;  /* 0x727fffff0200780c */ /* 0x000fda0003f04070 */
[----:B-12---:R-:W-:Y:S05]  /*0090*/  @!P0 BRA `(.L_x_0) ;  /* 0x00000000000c8947 */ /* 0x006fea0003800000 */
[----:B------:R-:W-:-:S07]  /*00a0*/  MOV R4, 0xc0 ;  /* 0x000000c000047802 */ /* 0x000fce0000000f00 */
[----:B0--3--:R-:W-:Y:S05]  /*00b0*/  CALL.REL.NOINC `($__internal_1_$__cuda_sm20_sqrt_rn_f32_slowpath) ;  /* 0x0000006000787944 */ /* 0x009fea0003c00000 */
[----:B------:R-:W-:Y:S05]  /*00c0*/  BRA `(.L_x_1) ;  /* 0x0000000000107947 */ /* 0x000fea0003800000 */
.L_x_0:
[----:B---3--:R-:W-:Y:S01]  /*00d0*/  FMUL.FTZ R5, R0, R3 ;  /* 0x0000000300057220 */ /* 0x008fe20000410000 */
[----:B------:R-:W-:-:S03]  /*00e0*/  FMUL.FTZ R3, R3, 0.5 ;  /* 0x3f00000003037820 */ /* 0x000fc60000410000 */
[----:B------:R-:W-:-:S04]  /*00f0*/  FFMA R0, -R5, R5, R0 ;  /* 0x0000000505007223 */ /* 0x000fc80000000100 */
[----:B------:R-:W-:-:S07]  /*0100*/  FFMA R0, R0, R3, R5 ;  /* 0x0000000300007223 */ /* 0x000fce0000000005 */
.L_x_1:
[----:B------:R-:W-:Y:S01]  /*0110*/  IADD3 R2, PT, PT, R0, 0x1800000, RZ ;  /* 0x0180000000027810 */ /* 0x000fe20007ffe0ff */
[----:B------:R-:W1:Y:S03]  /*0120*/  S2R R20, SR_TID.X ;  /* 0x0000000000147919 */ /* 0x000e660000002100 */
[----:B------:R-:W-:-:S04]  /*0130*/  LOP3.LUT R2, R2, 0x7f800000, RZ, 0xc0, !PT ;  /* 0x7f80000002027812 */ /* 0x000fc800078ec0ff */
[----:B------:R-:W-:-:S13]  /*0140*/  ISETP.GT.U32.AND P0, PT, R2, 0x1ffffff, PT ;  /* 0x01ffffff0200780c */ /* 0x000fda0003f04070 */
[----:B------:R-:W-:Y:S05]  /*0150*/  @P0 BRA `(.L_x_2) ;  /* 0x00000000000c0947 */ /* 0x000fea0003800000 */
[----:B------:R-:W-:-:S07]  /*0160*/  MOV R2, 0x180 ;  /* 0x0000018000027802 */ /* 0x000fce0000000f00 */
[----:B01----:R-:W-:Y:S05]  /*0170*/  CALL.REL.NOINC `($__internal_0_$__cuda_sm20_rcp_rn_f32_slowpath) ;  /* 0x0000005c00787944 */ /* 0x003fea0003c00000 */
[----:B------:R-:W-:Y:S05]  /*0180*/  BRA `(.L_x_3) ;  /* 0x0000000000107947 */ /* 0x000fea0003800000 */
.L_x_2:
[----:B------:R-:W2:Y:S02]  /*0190*/  MUFU.RCP R23, R0 ;  /* 0x0000000000177308 */ /* 0x000ea40000001000 */
[----:B--2---:R-:W-:-:S04]  /*01a0*/  FFMA R2, R23, R0, -1 ;  /* 0xbf80000017027423 */ /* 0x004fc80000000000 */
[----:B------:R-:W-:-:S04]  /*01b0*/  FADD.FTZ R2, -R2, -RZ ;  /* 0x800000ff02027221 */ /* 0x000fc80000010100 */
[----:B------:R-:W-:-:S07]  /*01c0*/  FFMA R23, R23, R2, R23 ;  /* 0x0000000217177223 */ /* 0x000fce0000000017 */
.L_x_3:
[----:B------:R-:W1:Y:S01]  /*01d0*/  S2R R3, SR_CTAID.X ;  /* 0x0000000000037919 */ /* 0x000e620000002500 */
[----:B------:R-:W2:Y:S01]  /*01e0*/  LDCU UR9, c[0x0][0x3a8] ;  /* 0x00007500ff0977ac */ /* 0x000ea20008000800 */
[----:B-1----:R-:W-:-:S04]  /*01f0*/  LEA R22, R3, R20, 0x4 ;  /* 0x0000001403167211 */ /* 0x002fc800078e20ff */
[----:B--2---:R-:W-:-:S04]  /*0200*/  ISETP.GE.AND P0, PT, R22, UR9, PT ;  /* 0x0000000916007c0c */ /* 0x004fc8000bf06270 */
[----:B------:R-:W-:-:S13]  /*0210*/  ISETP.GT.U32.OR P0, PT, R20, 0xf, P0 ;  /* 0x0000000f1400780c */ /* 0x000fda0000704470 */
[----:B0-----:R-:W-:Y:S05]  /*0220*/  @P0 EXIT ;  /* 0x000000000000094d */ /* 0x001fea0003800000 */
[----:B------:R-:W0:Y:S01]  /*0230*/  S2UR UR6, SR_CgaCtaId ;  /* 0x00000000000679c3 */ /* 0x000e220000008800 */
[----:B------:R-:W1:Y:S01]  /*0240*/  LDCU UR11, c[0x0][0x3ac] ;  /* 0x00007580ff0b77ac */ /* 0x000e620008000800 */
[----:B------:R-:W-:Y:S01]  /*0250*/  BSSY B0, `(.L_x_4) ;  /* 0x00005cf000007945 */ /* 0x000fe20003800000 */
[----:B------:R-:W-:Y:S01]  /*0260*/  FMUL R0, RZ, R23 ;  /* 0x00000017ff007220 */ /* 0x000fe20000400000 */
[C---:B------:R-:W-:Y:S01]  /*0270*/  IADD3 R2, PT, PT, R1.reuse, 0x500, RZ ;  /* 0x0000050001027810 */ /* 0x040fe20007ffe0ff */
[----:B------:R-:W2:Y:S01]  /*0280*/  LDCU UR10, c[0x0][0x3a4] ;  /* 0x00007480ff0a77ac */ /* 0x000ea20008000800 */
[----:B------:R-:W-:Y:S02]  /*0290*/  IADD3 R3, PT, PT, R1, 0x100, RZ ;  /* 0x0000010001037810 */ /* 0x000fe40007ffe0ff */
[----:B------:R-:W2:Y:S01]  /*02a0*/  S2UR UR8, SR_CTAID.Y ;  /* 0x00000000000879c3 */ /* 0x000ea20000002600 */
[----:B------:R-:W-:Y:S01]  /*02b0*/  ULEA UR5, UR5, 0x10, 0x4 ;  /* 0x0000001005057891 */ /* 0x000fe2000f8e20ff */
[----:B------:R-:W-:Y:S01]  /*02c0*/  UMOV UR4, 0x400 ;  /* 0x0000040000047882 */ /* 0x000fe20000000000 */
[----:B------:R-:W-:-:S02]  /*02d0*/  ULOP3.LUT UR14, UR9, 0x7, URZ, 0xc0, !UPT ;  /* 0x00000007090e7892 */ /* 0x000fc4000f8ec0ff */
[----:B------:R-:W-:Y:S02]  /*02e0*/  UISETP.LT.AND UP0, UPT, UR5, UR9, UPT ;  /* 0x000000090500728c */ /* 0x000fe4000bf01270 */
[----:B------:R-:W-:Y:S02]  /*02f0*/  ULOP3.LUT UR15, UR9, 0x3, URZ, 0xc0, !UPT ;  /* 0x00000003090f7892 */ /* 0x000fe4000f8ec0ff */
[----:B------:R-:W-:Y:S02]  /*0300*/  USEL UR5, UR5, UR9, UP0 ;  /* 0x0000000905057287 */ /* 0x000fe40008000000 */
[----:B-1----:R-:W-:Y:S02]  /*0310*/  ULOP3.LUT UR17, UR11, 0x7ffffff0, URZ, 0xc0, !UPT ;  /* 0x7ffffff00b117892 */ /* 0x002fe4000f8ec0ff */
[----:B------:R-:W-:Y:S02]  /*0320*/  ULOP3.LUT UR16, UR11, 0x3, URZ, 0xc0, !UPT ;  /* 0x000000030b107892 */ /* 0x000fe4000f8ec0ff */
[----:B0-----:R-:W-:-:S02]  /*0330*/  ULEA UR4, UR6, UR4, 0x18 ;  /* 0x0000000406047291 */ /* 0x001fc4000f8ec0ff */
[----:B------:R-:W-:Y:S01]  /*0340*/  MOV R21, UR17 ;  /* 0x0000001100157c02 */ /* 0x000fe20008000f00 */
[----:B------:R-:W0:Y:S01]  /*0350*/  LDCU.64 UR12, c[0x0][0x358] ;  /* 0x00006b00ff0c77ac */ /* 0x000e220008000a00 */
[----:B------:R-:W-:Y:S02]  /*0360*/  ULEA UR4, UR11, UR4, 0x6 ;  /* 0x000000040b047291 */ /* 0x000fe4000f8e30ff */
[----:B--2---:R-:W-:Y:S02]  /*0370*/  UIMAD UR6, UR7, UR10, UR8 ;  /* 0x0000000a070672a4 */ /* 0x004fe4000f8e0208 */
[----:B------:R-:W-:Y:S02]  /*0380*/  ULOP3.LUT UR8, UR11, 0xf, URZ, 0xc0, !UPT ;  /* 0x0000000f0b087892 */ /* 0x000fe4000f8ec0ff */
[----:B------:R-:W-:Y:S02]  /*0390*/  ULOP3.LUT UR10, UR11, 0x7, URZ, 0xc0, !UPT ;  /* 0x000000070b0a7892 */ /* 0x000fe4000f8ec0ff */
[----:B------:R-:W-:-:S02]  /*03a0*/  UIADD3 UR7, UPT, UPT, UR11, -0x1, URZ ;  /* 0xffffffff0b077890 */ /* 0x000fc4000fffe0ff */
[----:B------:R-:W-:Y:S02]  /*03b0*/  UIADD3 UR9, UPT, UPT, UR8, -0x1, URZ ;  /* 0xffffffff08097890 */ /* 0x000fe4000fffe0ff */
[----:B------:R-:W-:-:S12]  /*03c0*/  UIADD3 UR11, UPT, UPT, UR10, -0x1, URZ ;  /* 0xffffffff0a0b7890 */ /* 0x000fd8000fffe0ff */
.L_x_132:
[----:B01----:R-:W1:Y:S02]  /*03d0*/  LDC R5, c[0x0][0x3ac] ;  /* 0x0000eb00ff057b82 */ /* 0x003e640000000800 */
[----:B-1----:R-:W-:-:S13]  /*03e0*/  ISETP.GE.AND P3, PT, R5, 0x1, PT ;  /* 0x000000010500780c */ /* 0x002fda0003f66270 */
[----:B--234-:R-:W-:Y:S05]  /*03f0*/  @!P3 BRA `(.L_x_5) ;  /* 0x000000040064b947 */ /* 0x01cfea0003800000 */
[----:B------:R-:W1:Y:S01]  /*0400*/  LDC R7, c[0x0][0x3a8] ;  /* 0x0000ea00ff077b82 */ /* 0x000e620000000800 */
[----:B------:R-:W-:Y:S01]  /*0410*/  UISETP.GE.U32.AND UP0, UPT, UR7, 0xf, UPT ;  /* 0x0000000f0700788c */ /* 0x000fe2000bf06070 */
[----:B------:R-:W-:Y:S02]  /*0420*/  HFMA2 R14, -RZ, RZ, 0, 0 ;  /* 0x00000000ff0e7431 */ /* 0x000fe400000001ff */
[----:B-1----:R-:W-:-:S04]  /*0430*/  IMAD R24, R7, UR6, R22 ;  /* 0x0000000607187c24 */ /* 0x002fc8000f8e0216 */
[----:B------:R-:W-:Y:S02]  /*0440*/  IMAD R24, R24, R5, RZ ;  /* 0x0000000518187224 */ /* 0x000fe400078e02ff */
[----:B------:R-:W-:Y:S05]  /*0450*/  BRA.U !UP0, `(.L_x_6) ;  /* 0x0000000108887547 */ /* 0x000fea000b800000 */
[----:B------:R-:W-:Y:S01]  /*0460*/  LOP3.LUT R21, R5, 0x7ffffff0, RZ, 0xc0, !PT ;  /* 0x7ffffff005157812 */ /* 0x000fe200078ec0ff */
[----:B------:R-:W-:Y:S01]  /*0470*/  BSSY.RECONVERGENT B1, `(.L_x_7) ;  /* 0x000001f000017945 */ /* 0x000fe20003800200 */
[----:B------:R-:W-:Y:S02]  /*0480*/  IADD3 R26, PT, PT, R1, 0x20, RZ ;  /* 0x00000020011a7810 */ /* 0x000fe40007ffe0ff */
[----:B------:R-:W-:Y:S02]  /*0490*/  MOV R25, R24 ;  /* 0x0000001800197202 */ /* 0x000fe40000000f00 */
[----:B------:R-:W-:-:S07]  /*04a0*/  IADD3 R27, PT, PT, -R21, RZ, RZ ;  /* 0x000000ff151b7210 */ /* 0x000fce0007ffe1ff */
.L_x_8:
[----:B------:R-:W1:Y:S02]  /*04b0*/  LDC.64 R28, c[0x0][0x380] ;  /* 0x0000e000ff1c7b82 */ /* 0x000e640000000a00 */
[----:B-1----:R-:W-:-:S05]  /*04c0*/  IMAD.WIDE R28, R25, 0x4, R28 ;  /* 0x00000004191c7825 */ /* 0x002fca00078e021c */
[----:B0-----:R-:W2:Y:S04]  /*04d0*/  LDG.E R16, desc[UR12][R28.64] ;  /* 0x0000000c1c107981 */ /* 0x001ea8000c1e1900 */
[----:B------:R-:W2:Y:S04]  /*04e0*/  LDG.E R17, desc[UR12][R28.64+0x4] ;  /* 0x0000040c1c117981 */ /* 0x000ea8000c1e1900 */
[----:B------:R-:W2:Y:S04]  /*04f0*/  LDG.E R18, desc[UR12][R28.64+0x8] ;  /* 0x0000080c1c127981 */ /* 0x000ea8000c1e1900 */
[----:B------:R-:W2:Y:S04]  /*0500*/  LDG.E R19, desc[UR12][R28.64+0xc] ;  /* 0x00000c0c1c137981 */ /* 0x000ea8000c1e1900 */
[----:B------:R-:W3:Y:S04]  /*0510*/  LDG.E R4, desc[UR12][R28.64+0x10] ;  /* 0x0000100c1c047981 */ /* 0x000ee8000c1e1900 */
[----:B------:R-:W3:Y:S04]  /*0520*/  LDG.E R5, desc[UR12][R28.64+0x14] ;  /* 0x0000140c1c057981 */ /* 0x000ee8000c1e1900 */
[----:B------:R-:W3:Y:S04]  /*0530*/  LDG.E R6, desc[UR12][R28.64+0x18] ;  /* 0x0000180c1c067981 */ /* 0x000ee8000c1e1900 */
[----:B------:R-:W3:Y:S04]  /*0540*/  LDG.E R7, desc[UR12][R28.64+0x1c] ;  /* 0x00001c0c1c077981 */ /* 0x000ee8000c1e1900 */
[----:B------:R-:W4:Y:S04]  /*0550*/  LDG.E R8, desc[UR12][R28.64+0x20] ;  /* 0x0000200c1c087981 */ /* 0x000f28000c1e1900 */
[----:B------:R-:W4:Y:S04]  /*0560*/  LDG.E R9, desc[UR12][R28.64+0x24] ;  /* 0x0000240c1c097981 */ /* 0x000f28000c1e1900 */
[----:B------:R-:W4:Y:S04]  /*0570*/  LDG.E R10, desc[UR12][R28.64+0x28] ;  /* 0x0000280c1c0a7981 */ /* 0x000f28000c1e1900 */
[----:B------:R-:W4:Y:S04]  /*0580*/  LDG.E R11, desc[UR12][R28.64+0x2c] ;  /* 0x00002c0c1c0b7981 */ /* 0x000f28000c1e1900 */
[----:B------:R-:W5:Y:S04]  /*0590*/  LDG.E R12, desc[UR12][R28.64+0x30] ;  /* 0x0000300c1c0c7981 */ /* 0x000f68000c1e1900 */
[----:B------:R-:W5:Y:S04]  /*05a0*/  LDG.E R13, desc[UR12][R28.64+0x34] ;  /* 0x0000340c1c0d7981 */ /* 0x000f68000c1e1900 */
[----:B------:R-:W5:Y:S04]  /*05b0*/  LDG.E R14, desc[UR12][R28.64+0x38] ;  /* 0x0000380c1c0e7981 */ /* 0x000f68000c1e1900 */
[----:B------:R-:W5:Y:S01]  /*05c0*/  LDG.E R15, desc[UR12][R28.64+0x3c] ;  /* 0x00003c0c1c0f7981 */ /* 0x000f62000c1e1900 */
[----:B------:R-:W-:-:S04]  /*05d0*/  IADD3 R27, PT, PT, R27, 0x10, RZ ;  /* 0x000000101b1b7810 */ /* 0x000fc80007ffe0ff */
[----:B------:R-:W-:Y:S02]  /*05e0*/  ISETP.NE.AND P0, PT, R27, RZ, PT ;  /* 0x000000ff1b00720c */ /* 0x000fe40003f05270 */
[----:B------:R-:W-:Y:S01]  /*05f0*/  IADD3 R25, PT, PT, R25, 0x10, RZ ;  /* 0x0000001019197810 */ /* 0x000fe20007ffe0ff */
[----:B--2---:R-:W-:Y:S04]  /*0600*/  STL.128 [R26+-0x20], R16 ;  /* 0xffffe0101a007387 */ /* 0x004fe80000100c00 */
[----:B---3--:R-:W-:Y:S04]  /*0610*/  STL.128 [R26+-0x10], R4 ;  /* 0xfffff0041a007387 */ /* 0x008fe80000100c00 */
[----:B----4-:R-:W-:Y:S04]  /*0620*/  STL.128 [R26], R8 ;  /* 0x000000081a007387 */ /* 0x010fe80000100c00 */
[----:B-----5:R0:W-:Y:S02]  /*0630*/  STL.128 [R26+0x10], R12 ;  /* 0x0000100c1a007387 */ /* 0x0201e40000100c00 */
[----:B0-----:R-:W-:Y:S01]  /*0640*/  IADD3 R26, PT, PT, R26, 0x40, RZ ;  /* 0x000000401a1a7810 */ /* 0x001fe20007ffe0ff */
[----:B------:R-:W-:Y:S06]  /*0650*/  @P0 BRA `(.L_x_8) ;  /* 0xfffffffc00940947 */ /* 0x000fec000383ffff */
[----:B------:R-:W-:Y:S05]  /*0660*/  BSYNC.RECONVERGENT B1 ;  /* 0x0000000000017941 */ /* 0x000fea0003800200 */
.L_x_7:
[----:B------:R-:W-:-:S07]  /*0670*/  MOV R14, R21 ;  /* 0x00000015000e7202 */ /* 0x000fce0000000f00 */
.L_x_6:
[----:B------:R-:W-:-:S09]  /*0680*/  UISETP.NE.AND UP0, UPT, UR8, URZ, UPT ;  /* 0x000000ff0800728c */ /* 0x000fd2000bf05270 */
[----:B------:R-:W-:Y:S05]  /*0690*/  BRA.U !UP0, `(.L_x_5) ;  /* 0x0000000108bc7547 */ /* 0x000fea000b800000 */
[----:B------:R-:W-:Y:S02]  /*06a0*/  UISETP.GE.U32.AND UP0, UPT, UR9, 0x7, UPT ;  /* 0x000000070900788c */ /* 0x000fe4000bf06070 */
[----:B------:R-:W-:-:S07]  /*06b0*/  UISETP.NE.AND UP1, UPT, UR10, URZ, UPT ;  /* 0x000000ff0a00728c */ /* 0x000fce000bf25270 */
[----:B------:R-:W-:Y:S05]  /*06c0*/  BRA.U !UP0, `(.L_x_9) ;  /* 0x00000001083c7547 */ /* 0x000fea000b800000 */
[----:B------:R-:W1:Y:S01]  /*06d0*/  LDC.64 R12, c[0x0][0x380] ;  /* 0x0000e000ff0c7b82 */ /* 0x000e620000000a00 */
[----:B------:R-:W-:-:S05]  /*06e0*/  IADD3 R5, PT, PT, R24, R14, RZ ;  /* 0x0000000e18057210 */ /* 0x000fca0007ffe0ff */
        /* <DEDUP_REMOVED lines=8> */
[----:B------:R-:W3:Y:S01]  /*0770*/  LDG.E R11, desc[UR12][R12.64+0x1c] ;  /* 0x00001c0c0c0b7981 */ /* 0x000ee2000c1e1900 */
[----:B------:R-:W-:-:S02]  /*0780*/  LEA R15, R14, R1, 0x2 ;  /* 0x000000010e0f7211 */ /* 0x000fc400078e10ff */
[----:B------:R-:W-:-:S03]  /*0790*/  IADD3 R14, PT, PT, R14, 0x8, RZ ;  /* 0x000000080e0e7810 */ /* 0x000fc60007ffe0ff */
[----:B--2---:R1:W-:Y:S04]  /*07a0*/  STL.128 [R15], R4 ;  /* 0x000000040f007387 */ /* 0x0043e80000100c00 */
[----:B---3--:R1:W-:Y:S02]  /*07b0*/  STL.128 [R15+0x10], R8 ;  /* 0x000010080f007387 */ /* 0x0083e40000100c00 */
.L_x_9:
[----:B------:R-:W-:Y:S05]  /*07c0*/  BRA.U !UP1, `(.L_x_5) ;  /* 0x0000000109707547 */ /* 0x000fea000b800000 */
[----:B------:R-:W-:Y:S02]  /*07d0*/  UISETP.GE.U32.AND UP0, UPT, UR11, 0x3, UPT ;  /* 0x000000030b00788c */ /* 0x000fe4000bf06070 */
[----:B------:R-:W-:-:S07]  /*07e0*/  UISETP.NE.AND UP1, UPT, UR16, URZ, UPT ;  /* 0x000000ff1000728c */ /* 0x000fce000bf25270 */
[----:B------:R-:W-:Y:S05]  /*07f0*/  BRA.U !UP0, `(.L_x_10) ;  /* 0x0000000108287547 */ /* 0x000fea000b800000 */
[----:B-1----:R-:W1:Y:S01]  /*0800*/  LDC.64 R4, c[0x0][0x380] ;  /* 0x0000e000ff047b82 */ /* 0x002e620000000a00 */
[----:B------:R-:W-:-:S05]  /*0810*/  IADD3 R9, PT, PT, R24, R14, RZ ;  /* 0x0000000e18097210 */ /* 0x000fca0007ffe0ff */
[----:B-1----:R-:W-:-:S05]  /*0820*/  IMAD.WIDE R8, R9, 0x4, R4 ;  /* 0x0000000409087825 */ /* 0x002fca00078e0204 */
[----:B0-----:R-:W2:Y:S04]  /*0830*/  LDG.E R4, desc[UR12][R8.64] ;  /* 0x0000000c08047981 */ /* 0x001ea8000c1e1900 */
[----:B------:R-:W2:Y:S04]  /*0840*/  LDG.E R5, desc[UR12][R8.64+0x4] ;  /* 0x0000040c08057981 */ /* 0x000ea8000c1e1900 */
[----:B------:R-:W2:Y:S04]  /*0850*/  LDG.E R6, desc[UR12][R8.64+0x8] ;  /* 0x0000080c08067981 */ /* 0x000ea8000c1e1900 */
[----:B------:R-:W2:Y:S01]  /*0860*/  LDG.E R7, desc[UR12][R8.64+0xc] ;  /* 0x00000c0c08077981 */ /* 0x000ea2000c1e1900 */
[----:B------:R-:W-:-:S02]  /*0870*/  LEA R10, R14, R1, 0x2 ;  /* 0x000000010e0a7211 */ /* 0x000fc400078e10ff */
[----:B------:R-:W-:-:S03]  /*0880*/  IADD3 R14, PT, PT, R14, 0x4, RZ ;  /* 0x000000040e0e7810 */ /* 0x000fc60007ffe0ff */
[----:B--2---:R2:W-:Y:S04]  /*0890*/  STL.128 [R10], R4 ;  /* 0x000000040a007387 */ /* 0x0045e80000100c00 */
.L_x_10:
[----:B------:R-:W-:Y:S05]  /*08a0*/  BRA.U !UP1, `(.L_x_5) ;  /* 0x0000000109387547 */ /* 0x000fea000b800000 */
[----:B-12---:R-:W1:Y:S01]  /*08b0*/  LDC.64 R4, c[0x0][0x380] ;  /* 0x0000e000ff047b82 */ /* 0x006e620000000a00 */
[----:B------:R-:W-:-:S05]  /*08c0*/  IADD3 R7, PT, PT, R24, R14, RZ ;  /* 0x0000000e18077210 */ /* 0x000fca0007ffe0ff */
[----:B-1----:R-:W-:-:S05]  /*08d0*/  IMAD.WIDE R4, R7, 0x4, R4 ;  /* 0x0000000407047825 */ /* 0x002fca00078e0204 */
[----:B0-----:R-:W2:Y:S01]  /*08e0*/  LDG.E R6, desc[UR12][R4.64] ;  /* 0x0000000c04067981 */ /* 0x001ea2000c1e1900 */
[----:B------:R-:W-:Y:S01]  /*08f0*/  LEA R7, R14, R1, 0x2 ;  /* 0x000000010e077211 */ /* 0x000fe200078e10ff */
[----:B------:R-:W-:-:S04]  /*0900*/  UISETP.NE.AND UP0, UPT, UR16, 0x1, UPT ;  /* 0x000000011000788c */ /* 0x000fc8000bf05270 */
[----:B--2---:R3:W-:Y:S05]  /*0910*/  STL [R7], R6 ;  /* 0x0000000607007387 */ /* 0x0047ea0000100800 */
[----:B------:R-:W-:Y:S05]  /*0920*/  BRA.U !UP0, `(.L_x_5) ;  /* 0x0000000108187547 */ /* 0x000fea000b800000 */
[----:B------:R-:W-:Y:S01]  /*0930*/  UISETP.NE.AND UP0, UPT, UR16, 0x2, UPT ;  /* 0x000000021000788c */ /* 0x000fe2000bf05270 */
[----:B---3--:R-:W2:Y:S05]  /*0940*/  LDG.E R6, desc[UR12][R4.64+0x4] ;  /* 0x0000040c04067981 */ /* 0x008eaa000c1e1900 */
[----:B------:R-:W-:-:S13]  /*0950*/  PLOP3.LUT P0, PT, PT, PT, UP0, 0x80, 0x8 ;  /* 0x000000000008781c */ /* 0x000fda0003f0f008 */
[----:B------:R-:W3:Y:S04]  /*0960*/  @P0 LDG.E R8, desc[UR12][R4.64+0x8] ;  /* 0x0000080c04080981 */ /* 0x000ee8000c1e1900 */
[----:B--2---:R4:W-:Y:S04]  /*0970*/  STL [R7+0x4], R6 ;  /* 0x0000040607007387 */ /* 0x0049e80000100800 */
[----:B---3--:R4:W-:Y:S02]  /*0980*/  @P0 STL [R7+0x8], R8 ;  /* 0x0000080807000387 */ /* 0x0089e40000100800 */
.L_x_5:
[----:B------:R-:W5:Y:S01]  /*0990*/  LDCU UR17, c[0x0][0x3a8] ;  /* 0x00007500ff1177ac */ /* 0x000f620008000800 */
[----:B------:R-:W-:Y:S02]  /*09a0*/  MOV R19, 0xff800000 ;  /* 0xff80000000137802 */ /* 0x000fe40000000f00 */
[----:B-----5:R-:W-:-:S04]  /*09b0*/  MOV R24, UR17 ;  /* 0x0000001100187c02 */ /* 0x020fc80008000f00 */
[----:B------:R-:W-:-:S13]  /*09c0*/  ISETP.GE.AND P2, PT, R24, 0x1, PT ;  /* 0x000000011800780c */ /* 0x000fda0003f46270 */
[----:B------:R-:W-:Y:S05]  /*09d0*/  @!P2 BRA `(.L_x_11) ;  /* 0x000000100044a947 */ /* 0x000fea0003800000 */
[----:B------:R-:W-:Y:S01]  /*09e0*/  HFMA2 R17, -RZ, RZ, 0, 0 ;  /* 0x00000000ff117431 */ /* 0x000fe200000001ff */
[----:B------:R-:W-:-:S07]  /*09f0*/  MOV R19, 0xff800000 ;  /* 0xff80000000137802 */ /* 0x000fce0000000f00 */
.L_x_30:
[----:B------:R-:W-:Y:S05]  /*0a00*/  WARPSYNC.ALL ;  /* 0x0000000000007948 */ /* 0x000fea0003800000 */
[----:B------:R-:W5:Y:S01]  /*0a10*/  LDCU UR17, c[0x0][0x3a8] ;  /* 0x00007500ff1177ac */ /* 0x000f620008000800 */
[----:B-12---:R-:W-:Y:S01]  /*0a20*/  IADD3 R5, PT, PT, R17, R20, RZ ;  /* 0x0000001411057210 */ /* 0x006fe20007ffe0ff */
[----:B------:R-:W-:Y:S01]  /*0a30*/  BSSY.RECONVERGENT B1, `(.L_x_12) ;  /* 0x0000076000017945 */ /* 0x000fe20003800200 */
[----:B-----5:R-:W-:Y:S01]  /*0a40*/  MOV R24, UR17 ;  /* 0x0000001100187c02 */ /* 0x020fe20008000f00 */
[----:B------:R-:W-:Y:S03]  /*0a50*/  BAR.SYNC.DEFER_BLOCKING 0x0 ;  /* 0x0000000000007b1d */ /* 0x000fe60000010000 */
[----:B------:R-:W-:-:S13]  /*0a60*/  ISETP.GE.OR P0, PT, R5, R24, !P3 ;  /* 0x000000180500720c */ /* 0x000fda0005f06670 */
[----:B------:R-:W-:Y:S05]  /*0a70*/  @P0 BRA `(.L_x_13) ;  /* 0x0000000400c40947 */ /* 0x000fea0003800000 */
[----:B------:R-:W-:Y:S01]  /*0a80*/  UISETP.GE.U32.AND UP0, UPT, UR7, 0xf, UPT ;  /* 0x0000000f0700788c */ /* 0x000fe2000bf06070 */
[----:B---34-:R-:W-:Y:S01]  /*0a90*/  IMAD R6, R24, UR6, R5 ;  /* 0x0000000618067c24 */ /* 0x018fe2000f8e0205 */
[----:B------:R-:W-:-:S07]  /*0aa0*/  MOV R7, RZ ;  /* 0x000000ff00077202 */ /* 0x000fce0000000f00 */
[----:B------:R-:W-:Y:S05]  /*0ab0*/  BRA.U !UP0, `(.L_x_14) ;  /* 0x0000000108b47547 */ /* 0x000fea000b800000 */
[----:B------:R-:W-:Y:S01]  /*0ac0*/  HFMA2 R7, -RZ, RZ, 0, 0 ;  /* 0x00000000ff077431 */ /* 0x000fe200000001ff */
[----:B------:R-:W-:Y:S06]  /*0ad0*/  BSSY.RECONVERGENT B2, `(.L_x_15) ;  /* 0x000002a000027945 */ /* 0x000fec0003800200 */
.L_x_16:
[----:B-1----:R-:W1:Y:S01]  /*0ae0*/  LDC.64 R4, c[0x0][0x388] ;  /* 0x0000e200ff047b82 */ /* 0x002e620000000a00 */
[----:B------:R-:W2:Y:S02]  /*0af0*/  LDCU UR17, c[0x0][0x3ac] ;  /* 0x00007580ff1177ac */ /* 0x000ea40008000800 */
[----:B--2---:R-:W-:-:S04]  /*0b00*/  IMAD R9, R6, UR17, R7 ;  /* 0x0000001106097c24 */ /* 0x004fc8000f8e0207 */
[----:B-1----:R-:W-:-:S05]  /*0b10*/  IMAD.WIDE R4, R9, 0x4, R4 ;  /* 0x0000000409047825 */ /* 0x002fca00078e0204 */
[----:B0-----:R-:W2:Y:S04]  /*0b20*/  LDG.E R9, desc[UR12][R4.64] ;  /* 0x0000000c04097981 */ /* 0x001ea8000c1e1900 */
[----:B------:R-:W3:Y:S04]  /*0b30*/  LDG.E R11, desc[UR12][R4.64+0x4] ;  /* 0x0000040c040b7981 */ /* 0x000ee8000c1e1900 */
[----:B------:R-:W4:Y:S04]  /*0b40*/  LDG.E R13, desc[UR12][R4.64+0x8] ;  /* 0x0000080c040d7981 */ /* 0x000f28000c1e1900 */
[----:B------:R-:W5:Y:S04]  /*0b50*/  LDG.E R15, desc[UR12][R4.64+0xc] ;  /* 0x00000c0c040f7981 */ /* 0x000f68000c1e1900 */
[----:B------:R-:W5:Y:S01]  /*0b60*/  LDG.E R25, desc[UR12][R4.64+0x10] ;  /* 0x0000100c04197981 */ /* 0x000f62000c1e1900 */
[----:B------:R-:W-:-:S03]  /*0b70*/  IMAD R8, R20, UR17, R7 ;  /* 0x0000001114087c24 */ /* 0x000fc6000f8e0207 */
[----:B------:R-:W5:Y:S02]  /*0b80*/  LDG.E R27, desc[UR12][R4.64+0x14] ;  /* 0x0000140c041b7981 */ /* 0x000f64000c1e1900 */
[----:B------:R-:W-:Y:S02]  /*0b90*/  LEA R8, R8, UR4, 0x2 ;  /* 0x0000000408087c11 */ /* 0x000fe4000f8e10ff */
[----:B------:R-:W5:Y:S04]  /*0ba0*/  LDG.E R29, desc[UR12][R4.64+0x18] ;  /* 0x0000180c041d7981 */ /* 0x000f68000c1e1900 */
[----:B------:R-:W5:Y:S04]  /*0bb0*/  LDG.E R31, desc[UR12][R4.64+0x1c] ;  /* 0x00001c0c041f7981 */ /* 0x000f68000c1e1900 */
[----:B------:R-:W5:Y:S04]  /*0bc0*/  LDG.E R33, desc[UR12][R4.64+0x20] ;  /* 0x0000200c04217981 */ /* 0x000f68000c1e1900 */
[----:B------:R-:W5:Y:S04]  /*0bd0*/  LDG.E R35, desc[UR12][R4.64+0x24] ;  /* 0x0000240c04237981 */ /* 0x000f68000c1e1900 */
[----:B------:R-:W5:Y:S04]  /*0be0*/  LDG.E R37, desc[UR12][R4.64+0x28] ;  /* 0x0000280c04257981 */ /* 0x000f68000c1e1900 */
[----:B--2---:R0:W-:Y:S04]  /*0bf0*/  STS [R8], R9 ;  /* 0x0000000908007388 */ /* 0x0041e80000000800 */
[----:B---3--:R1:W-:Y:S04]  /*0c00*/  STS [R8+0x4], R11 ;  /* 0x0000040b08007388 */ /* 0x0083e80000000800 */
[----:B----4-:R2:W-:Y:S04]  /*0c10*/  STS [R8+0x8], R13 ;  /* 0x0000080d08007388 */ /* 0x0105e80000000800 */
[----:B-----5:R3:W-:Y:S04]  /*0c20*/  STS [R8+0xc], R15 ;  /* 0x00000c0f08007388 */ /* 0x0207e80000000800 */
[----:B------:R4:W-:Y:S04]  /*0c30*/  STS [R8+0x10], R25 ;  /* 0x0000101908007388 */ /* 0x0009e80000000800 */
[----:B0-----:R-:W5:Y:S04]  /*0c40*/  LDG.E R9, desc[UR12][R4.64+0x2c] ;  /* 0x00002c0c04097981 */ /* 0x001f68000c1e1900 */
[----:B-1----:R-:W5:Y:S04]  /*0c50*/  LDG.E R11, desc[UR12][R4.64+0x30] ;  /* 0x0000300c040b7981 */ /* 0x002f68000c1e1900 */
[----:B--2---:R-:W2:Y:S04]  /*0c60*/  LDG.E R13, desc[UR12][R4.64+0x34] ;  /* 0x0000340c040d7981 */ /* 0x004ea8000c1e1900 */
[----:B---3--:R-:W3:Y:S04]  /*0c70*/  LDG.E R15, desc[UR12][R4.64+0x38] ;  /* 0x0000380c040f7981 */ /* 0x008ee8000c1e1900 */
[----:B----4-:R-:W4:Y:S01]  /*0c80*/  LDG.E R25, desc[UR12][R4.64+0x3c] ;  /* 0x00003c0c04197981 */ /* 0x010f22000c1e1900 */
[----:B------:R-:W-:-:S03]  /*0c90*/  IADD3 R7, PT, PT, R7, 0x10, RZ ;  /* 0x0000001007077810 */ /* 0x000fc60007ffe0ff */
[----:B------:R1:W-:Y:S04]  /*0ca0*/  STS [R8+0x14], R27 ;  /* 0x0000141b08007388 */ /* 0x0003e80000000800 */
[----:B------:R1:W-:Y:S04]  /*0cb0*/  STS [R8+0x18], R29 ;  /* 0x0000181d08007388 */ /* 0x0003e80000000800 */
[----:B------:R1:W-:Y:S04]  /*0cc0*/  STS [R8+0x1c], R31 ;  /* 0x00001c1f08007388 */ /* 0x0003e80000000800 */
[----:B------:R1:W-:Y:S04]  /*0cd0*/  STS [R8+0x20], R33 ;  /* 0x0000202108007388 */ /* 0x0003e80000000800 */
[----:B------:R1:W-:Y:S04]  /*0ce0*/  STS [R8+0x24], R35 ;  /* 0x0000242308007388 */ /* 0x0003e80000000800 */
[----:B------:R1:W-:Y:S01]  /*0cf0*/  STS [R8+0x28], R37 ;  /* 0x0000282508007388 */ /* 0x0003e20000000800 */
[----:B------:R-:W-:-:S03]  /*0d00*/  ISETP.NE.AND P0, PT, R7, R21, PT ;  /* 0x000000150700720c */ /* 0x000fc60003f05270 */
[----:B-----5:R1:W-:Y:S04]  /*0d10*/  STS [R8+0x2c], R9 ;  /* 0x00002c0908007388 */ /* 0x0203e80000000800 */
[----:B------:R1:W-:Y:S04]  /*0d20*/  STS [R8+0x30], R11 ;  /* 0x0000300b08007388 */ /* 0x0003e80000000800 */
[----:B--2---:R1:W-:Y:S04]  /*0d30*/  STS [R8+0x34], R13 ;  /* 0x0000340d08007388 */ /* 0x0043e80000000800 */
[----:B---3--:R1:W-:Y:S04]  /*0d40*/  STS [R8+0x38], R15 ;  /* 0x0000380f08007388 */ /* 0x0083e80000000800 */
[----:B----4-:R1:W-:Y:S01]  /*0d50*/  STS [R8+0x3c], R25 ;  /* 0x00003c1908007388 */ /* 0x0103e20000000800 */
[----:B------:R-:W-:Y:S05]  /*0d60*/  @P0 BRA `(.L_x_16) ;  /* 0xfffffffc005c0947 */ /* 0x000fea000383ffff */
[----:B------:R-:W-:Y:S05]  /*0d70*/  BSYNC.RECONVERGENT B2 ;  /* 0x0000000000027941 */ /* 0x000fea0003800200 */
.L_x_15:
[----:B------:R-:W-:-:S07]  /*0d80*/  MOV R7, R21 ;  /* 0x0000001500077202 */ /* 0x000fce0000000f00 */
.L_x_14:
[----:B------:R-:W-:-:S09]  /*0d90*/  UISETP.NE.AND UP0, UPT, UR8, URZ, UPT ;  /* 0x000000ff0800728c */ /* 0x000fd2000bf05270 */
[----:B------:R-:W-:Y:S05]  /*0da0*/  BRA.U !UP0, `(.L_x_13) ;  /* 0x0000000108f87547 */ /* 0x000fea000b800000 */
[----:B------:R-:W-:Y:S02]  /*0db0*/  UISETP.GE.U32.AND UP0, UPT, UR9, 0x7, UPT ;  /* 0x000000070900788c */ /* 0x000fe4000bf06070 */
[----:B------:R-:W-:-:S07]  /*0dc0*/  UISETP.NE.AND UP1, UPT, UR10, URZ, UPT ;  /* 0x000000ff0a00728c */ /* 0x000fce000bf25270 */
[----:B------:R-:W-:Y:S05]  /*0dd0*/  BRA.U !UP0, `(.L_x_17) ;  /* 0x00000001085c7547 */ /* 0x000fea000b800000 */
[----:B------:R-:W2:Y:S01]  /*0de0*/  LDC.64 R4, c[0x0][0x388] ;  /* 0x0000e200ff047b82 */ /* 0x000ea20000000a00 */
[----:B------:R-:W1:Y:S02]  /*0df0*/  LDCU UR17, c[0x0][0x3ac] ;  /* 0x00007580ff1177ac */ /* 0x000e640008000800 */
[----:B-1----:R-:W-:-:S04]  /*0e00*/  IMAD R9, R6, UR17, R7 ;  /* 0x0000001106097c24 */ /* 0x002fc8000f8e0207 */
[----:B--2---:R-:W-:-:S05]  /*0e10*/  IMAD.WIDE R4, R9, 0x4, R4 ;  /* 0x0000000409047825 */ /* 0x004fca00078e0204 */
[----:B0-----:R-:W2:Y:S04]  /*0e20*/  LDG.E R8, desc[UR12][R4.64] ;  /* 0x0000000c04087981 */ /* 0x001ea8000c1e1900 */
[----:B------:R-:W3:Y:S04]  /*0e30*/  LDG.E R10, desc[UR12][R4.64+0x4] ;  /* 0x0000040c040a7981 */ /* 0x000ee8000c1e1900 */
[----:B------:R-:W4:Y:S04]  /*0e40*/  LDG.E R12, desc[UR12][R4.64+0x8] ;  /* 0x0000080c040c7981 */ /* 0x000f28000c1e1900 */
[----:B------:R-:W5:Y:S04]  /*0e50*/  LDG.E R14, desc[UR12][R4.64+0xc] ;  /* 0x00000c0c040e7981 */ /* 0x000f68000c1e1900 */
[----:B------:R-:W5:Y:S04]  /*0e60*/  LDG.E R16, desc[UR12][R4.64+0x10] ;  /* 0x0000100c04107981 */ /* 0x000f68000c1e1900 */
[----:B------:R-:W5:Y:S04]  /*0e70*/  LDG.E R18, desc[UR12][R4.64+0x14] ;  /* 0x0000140c04127981 */ /* 0x000f68000c1e1900 */
[----:B------:R-:W5:Y:S04]  /*0e80*/  LDG.E R26, desc[UR12][R4.64+0x18] ;  /* 0x0000180c041a7981 */ /* 0x000f68000c1e1900 */
[----:B------:R-:W5:Y:S01]  /*0e90*/  LDG.E R28, desc[UR12][R4.64+0x1c] ;  /* 0x00001c0c041c7981 */ /* 0x000f62000c1e1900 */
[----:B------:R-:W-:Y:S01]  /*0ea0*/  IMAD R9, R20, UR17, R7 ;  /* 0x0000001114097c24 */ /* 0x000fe2000f8e0207 */
[----:B------:R-:W-:-:S04]  /*0eb0*/  IADD3 R7, PT, PT, R7, 0x8, RZ ;  /* 0x0000000807077810 */ /* 0x000fc80007ffe0ff */
[----:B------:R-:W-:-:S05]  /*0ec0*/  LEA R9, R9, UR4, 0x2 ;  /* 0x0000000409097c11 */ /* 0x000fca000f8e10ff */
[----:B--2---:R2:W-:Y:S04]  /*0ed0*/  STS [R9], R8 ;  /* 0x0000000809007388 */ /* 0x0045e80000000800 */
[----:B---3--:R2:W-:Y:S04]  /*0ee0*/  STS [R9+0x4], R10 ;  /* 0x0000040a09007388 */ /* 0x0085e80000000800 */
[----:B----4-:R2:W-:Y:S04]  /*0ef0*/  STS [R9+0x8], R12 ;  /* 0x0000080c09007388 */ /* 0x0105e80000000800 */
[----:B-----5:R2:W-:Y:S04]  /*0f00*/  STS [R9+0xc], R14 ;  /* 0x00000c0e09007388 */ /* 0x0205e80000000800 */
[----:B------:R2:W-:Y:S04]  /*0f10*/  STS [R9+0x10], R16 ;  /* 0x0000101009007388 */ /* 0x0005e80000000800 */
[----:B------:R2:W-:Y:S04]  /*0f20*/  STS [R9+0x14], R18 ;  /* 0x0000141209007388 */ /* 0x0005e80000000800 */
[----:B------:R2:W-:Y:S04]  /*0f30*/  STS [R9+0x18], R26 ;  /* 0x0000181a09007388 */ /* 0x0005e80000000800 */
[----:B------:R2:W-:Y:S02]  /*0f40*/  STS [R9+0x1c], R28 ;  /* 0x00001c1c09007388 */ /* 0x0005e40000000800 */
.L_x_17:
[----:B------:R-:W-:Y:S05]  /*0f50*/  BRA.U !UP1, `(.L_x_13) ;  /* 0x00000001098c7547 */ /* 0x000fea000b800000 */
[----:B------:R-:W-:Y:S02]  /*0f60*/  UISETP.GE.U32.AND UP0, UPT, UR11, 0x3, UPT ;  /* 0x000000030b00788c */ /* 0x000fe4000bf06070 */
[----:B------:R-:W-:-:S07]  /*0f70*/  UISETP.NE.AND UP1, UPT, UR16, URZ, UPT ;  /* 0x000000ff1000728c */ /* 0x000fce000bf25270 */
[----:B------:R-:W-:Y:S05]  /*0f80*/  BRA.U !UP0, `(.L_x_18) ;  /* 0x00000001083c7547 */ /* 0x000fea000b800000 */
[----:B------:R-:W3:Y:S01]  /*0f90*/  LDC.64 R4, c[0x0][0x388] ;  /* 0x0000e200ff047b82 */ /* 0x000ee20000000a00 */
[----:B------:R-:W1:Y:S02]  /*0fa0*/  LDCU UR17, c[0x0][0x3ac] ;  /* 0x00007580ff1177ac */ /* 0x000e640008000800 */
[----:B-12---:R-:W-:-:S04]  /*0fb0*/  IMAD R9, R6, UR17, R7 ;  /* 0x0000001106097c24 */ /* 0x006fc8000f8e0207 */
[----:B---3--:R-:W-:-:S05]  /*0fc0*/  IMAD.WIDE R4, R9, 0x4, R4 ;  /* 0x0000000409047825 */ /* 0x008fca00078e0204 */
[----:B0-----:R-:W2:Y:S04]  /*0fd0*/  LDG.E R8, desc[UR12][R4.64] ;  /* 0x0000000c04087981 */ /* 0x001ea8000c1e1900 */
[----:B------:R-:W3:Y:S04]  /*0fe0*/  LDG.E R10, desc[UR12][R4.64+0x4] ;  /* 0x0000040c040a7981 */ /* 0x000ee8000c1e1900 */
[----:B------:R-:W4:Y:S04]  /*0ff0*/  LDG.E R12, desc[UR12][R4.64+0x8] ;  /* 0x0000080c040c7981 */ /* 0x000f28000c1e1900 */
[----:B------:R-:W5:Y:S01]  /*1000*/  LDG.E R14, desc[UR12][R4.64+0xc] ;  /* 0x00000c0c040e7981 */ /* 0x000f62000c1e1900 */
[----:B------:R-:W-:Y:S01]  /*1010*/  IMAD R9, R20, UR17, R7 ;  /* 0x0000001114097c24 */ /* 0x000fe2000f8e0207 */
[----:B------:R-:W-:-:S04]  /*1020*/  IADD3 R7, PT, PT, R7, 0x4, RZ ;  /* 0x0000000407077810 */ /* 0x000fc80007ffe0ff */
[----:B------:R-:W-:-:S05]  /*1030*/  LEA R9, R9, UR4, 0x2 ;  /* 0x0000000409097c11 */ /* 0x000fca000f8e10ff */
[----:B--2---:R0:W-:Y:S04]  /*1040*/  STS [R9], R8 ;  /* 0x0000000809007388 */ /* 0x0041e80000000800 */
[----:B---3--:R0:W-:Y:S04]  /*1050*/  STS [R9+0x4], R10 ;  /* 0x0000040a09007388 */ /* 0x0081e80000000800 */
[----:B----4-:R0:W-:Y:S04]  /*1060*/  STS [R9+0x8], R12 ;  /* 0x0000080c09007388 */ /* 0x0101e80000000800 */
[----:B-----5:R0:W-:Y:S02]  /*1070*/  STS [R9+0xc], R14 ;  /* 0x00000c0e09007388 */ /* 0x0201e40000000800 */
.L_x_18:
[----:B------:R-:W-:Y:S05]  /*1080*/  BRA.U !UP1, `(.L_x_13) ;  /* 0x0000000109407547 */ /* 0x000fea000b800000 */
[----:B------:R-:W3:Y:S01]  /*1090*/  LDC.64 R4, c[0x0][0x388] ;  /* 0x0000e200ff047b82 */ /* 0x000ee20000000a00 */
[----:B------:R-:W0:Y:S02]  /*10a0*/  LDCU UR17, c[0x0][0x3ac] ;  /* 0x00007580ff1177ac */ /* 0x000e240008000800 */
[----:B012---:R-:W-:-:S04]  /*10b0*/  IMAD R9, R6, UR17, R7 ;  /* 0x0000001106097c24 */ /* 0x007fc8000f8e0207 */
[----:B---3--:R-:W-:-:S05]  /*10c0*/  IMAD.WIDE R4, R9, 0x4, R4 ;  /* 0x0000000409047825 */ /* 0x008fca00078e0204 */
[----:B------:R-:W2:Y:S01]  /*10d0*/  LDG.E R6, desc[UR12][R4.64] ;  /* 0x0000000c04067981 */ /* 0x000ea2000c1e1900 */
[----:B------:R-:W-:Y:S01]  /*10e0*/  IMAD R7, R20, UR17, R7 ;  /* 0x0000001114077c24 */ /* 0x000fe2000f8e0207 */
[----:B------:R-:W-:-:S04]  /*10f0*/  UISETP.NE.AND UP0, UPT, UR16, 0x1, UPT ;  /* 0x000000011000788c */ /* 0x000fc8000bf05270 */
[----:B------:R-:W-:-:S05]  /*1100*/  LEA R9, R7, UR4, 0x2 ;  /* 0x0000000407097c11 */ /* 0x000fca000f8e10ff */
[----:B--2---:R0:W-:Y:S01]  /*1110*/  STS [R9], R6 ;  /* 0x0000000609007388 */ /* 0x0041e20000000800 */
[----:B------:R-:W-:Y:S05]  /*1120*/  BRA.U !UP0, `(.L_x_13) ;  /* 0x0000000108187547 */ /* 0x000fea000b800000 */
[----:B------:R-:W-:Y:S01]  /*1130*/  UISETP.NE.AND UP0, UPT, UR16, 0x2, UPT ;  /* 0x000000021000788c */ /* 0x000fe2000bf05270 */
[----:B0-----:R-:W2:Y:S05]  /*1140*/  LDG.E R6, desc[UR12][R4.64+0x4] ;  /* 0x0000040c04067981 */ /* 0x001eaa000c1e1900 */
[----:B------:R-:W-:-:S13]  /*1150*/  PLOP3.LUT P0, PT, PT, PT, UP0, 0x80, 0x8 ;  /* 0x000000000008781c */ /* 0x000fda0003f0f008 */
[----:B------:R-:W3:Y:S04]  /*1160*/  @P0 LDG.E R7, desc[UR12][R4.64+0x8] ;  /* 0x0000080c04070981 */ /* 0x000ee8000c1e1900 */
[----:B--2---:R0:W-:Y:S04]  /*1170*/  STS [R9+0x4], R6 ;  /* 0x0000040609007388 */ /* 0x0041e80000000800 */
[----:B---3--:R0:W-:Y:S02]  /*1180*/  @P0 STS [R9+0x8], R7 ;  /* 0x0000080709000388 */ /* 0x0081e40000000800 */
.L_x_13:
[----:B0-----:R-:W-:Y:S05]  /*1190*/  BSYNC.RECONVERGENT B1 ;  /* 0x0000000000017941 */ /* 0x001fea0003800200 */
.L_x_12:
[----:B------:R-:W0:Y:S02]  /*11a0*/  LDCU UR17, c[0x0][0x3ac] ;  /* 0x00007580ff1177ac */ /* 0x000e240008000800 */
[----:B0-----:R-:W-:Y:S01]  /*11b0*/  UISETP.GT.AND UP0, UPT, UR17, URZ, UPT ;  /* 0x000000ff1100728c */ /* 0x001fe2000bf04270 */
[----:B------:R-:W-:Y:S08]  /*11c0*/  BAR.SYNC.DEFER_BLOCKING 0x0 ;  /* 0x0000000000007b1d */ /* 0x000ff00000010000 */
[----:B------:R-:W-:Y:S05]  /*11d0*/  BRA.U UP0, `(.L_x_19) ;  /* 0x0000000100347547 */ /* 0x000fea000b800000 */
[----:B------:R-:W-:Y:S01]  /*11e0*/  HFMA2 R4, -RZ, RZ, 0, 0 ;  /* 0x00000000ff047431 */ /* 0x000fe200000001ff */
[----:B------:R-:W-:Y:S06]  /*11f0*/  BSSY.RECONVERGENT B1, `(.L_x_20) ;  /* 0x000000a000017945 */ /* 0x000fec0003800200 */
.L_x_21:
[C---:B---34-:R-:W-:Y:S02]  /*1200*/  IADD3 R6, PT, PT, R4.reuse, R17, RZ ;  /* 0x0000001104067210 */ /* 0x058fe40007ffe0ff */
[----:B------:R-:W-:Y:S02]  /*1210*/  ISETP.LT.U32.AND P1, PT, R4, 0xf, PT ;  /* 0x0000000f0400780c */ /* 0x000fe40003f21070 */
[C---:B------:R-:W-:Y:S02]  /*1220*/  LEA R5, R6.reuse, R3, 0x2 ;  /* 0x0000000306057211 */ /* 0x040fe400078e10ff */
[----:B------:R-:W-:Y:S02]  /*1230*/  IADD3 R7, PT, PT, R6, 0x1, RZ ;  /* 0x0000000106077810 */ /* 0x000fe40007ffe0ff */
[----:B------:R-:W-:Y:S01]  /*1240*/  FMNMX R19, R0, R19, !PT ;  /* 0x0000001300137209 */ /* 0x000fe20007800000 */
[----:B------:R0:W-:Y:S01]  /*1250*/  STL [R5], R0 ;  /* 0x0000000005007387 */ /* 0x0001e20000100800 */
[----:B------:R-:W-:-:S02]  /*1260*/  ISETP.GE.AND P0, PT, R7, R24, PT ;  /* 0x000000180700720c */ /* 0x000fc40003f06270 */
[----:B------:R-:W-:-:S11]  /*1270*/  IADD3 R4, PT, PT, R4, 0x1, RZ ;  /* 0x0000000104047810 */ /* 0x000fd60007ffe0ff */
[----:B0-----:R-:W-:Y:S05]  /*1280*/  @!P0 BRA P1, `(.L_x_21) ;  /* 0xfffffffc00dc8947 */ /* 0x001fea000083ffff */
[----:B------:R-:W-:Y:S05]  /*1290*/  BSYNC.RECONVERGENT B1 ;  /* 0x0000000000017941 */ /* 0x000fea0003800200 */
.L_x_20:
[----:B------:R-:W-:Y:S05]  /*12a0*/  BRA `(.L_x_22) ;  /* 0x0000000800047947 */ /* 0x000fea0003800000 */
.L_x_19:
[----:B------:R-:W-:Y:S01]  /*12b0*/  BSSY.RECONVERGENT B1, `(.L_x_22) ;  /* 0x0000080000017945 */ /* 0x000fe20003800200 */
[----:B--2---:R-:W-:Y:S01]  /*12c0*/  MOV R16, RZ ;  /* 0x000000ff00107202 */ /* 0x004fe20000000f00 */
[----:B------:R-:W0:Y:S06]  /*12d0*/  LDCU UR17, c[0x0][0x3ac] ;  /* 0x00007580ff1177ac */ /* 0x000e2c0008000800 */
.L_x_29:
[----:B------:R-:W-:Y:S01]  /*12e0*/  UISETP.GE.U32.AND UP0, UPT, UR7, 0xf, UPT ;  /* 0x0000000f0700788c */ /* 0x000fe2000bf06070 */
[----:B-1----:R-:W-:Y:S01]  /*12f0*/  HFMA2 R25, -RZ, RZ, 0, 0 ;  /* 0x00000000ff197431 */ /* 0x002fe200000001ff */
[----:B------:R-:W-:-:S07]  /*1300*/  MOV R12, RZ ;  /* 0x000000ff000c7202 */ /* 0x000fce0000000f00 */
[----:B------:R-:W-:Y:S05]  /*1310*/  BRA.U !UP0, `(.L_x_23) ;  /* 0x0000000108b87547 */ /* 0x000fea000b800000 */
[----:B------:R-:W-:Y:S01]  /*1320*/  BSSY.RECONVERGENT B2, `(.L_x_24) ;  /* 0x000002c000027945 */ /* 0x000fe20003800200 */
[----:B------:R-:W-:-:S07]  /*1330*/  CS2R R24, SRZ ;  /* 0x0000000000187805 */ /* 0x000fce000001ff00 */
.L_x_25:
[----:B------:R-:W-:-:S05]  /*1340*/  LEA R26, R24, R1, 0x2 ;  /* 0x00000001181a7211 */ /* 0x000fca00078e10ff */
[----:B------:R-:W2:Y:S04]  /*1350*/  LDL.128 R12, [R26] ;  /* 0x000000001a0c7983 */ /* 0x000ea80000100c00 */
[----:B----4-:R-:W4:Y:S01]  /*1360*/  LDL.128 R8, [R26+0x10] ;  /* 0x000010001a087983 */ /* 0x010f220000100c00 */
[----:B0-----:R-:W-:-:S05]  /*1370*/  IMAD R18, R16, UR17, R24 ;  /* 0x0000001110127c24 */ /* 0x001fca000f8e0218 */
[----:B------:R-:W-:-:S05]  /*1380*/  LEA R18, R18, UR4, 0x2 ;  /* 0x0000000412127c11 */ /* 0x000fca000f8e10ff */
[----:B------:R-:W2:Y:S04]  /*1390*/  LDS R4, [R18] ;  /* 0x0000000012047984 */ /* 0x000ea80000000800 */
[----:B------:R-:W0:Y:S04]  /*13a0*/  LDS R5, [R18+0x4] ;  /* 0x0000040012057984 */ /* 0x000e280000000800 */
[----:B---3--:R-:W1:Y:S04]  /*13b0*/  LDS R6, [R18+0x8] ;  /* 0x0000080012067984 */ /* 0x008e680000000800 */
[----:B------:R-:W-:Y:S01]  /*13c0*/  LDS R27, [R18+0x10] ;  /* 0x00001000121b7984 */ /* 0x000fe20000000800 */
[----:B--2---:R-:W-:-:S03]  /*13d0*/  FFMA R4, R12, R4, R25 ;  /* 0x000000040c047223 */ /* 0x004fc60000000019 */
[----:B------:R-:W2:Y:S01]  /*13e0*/  LDS R12, [R18+0xc] ;  /* 0x00000c00120c7984 */ /* 0x000ea20000000800 */
[----:B0-----:R-:W-:-:S04]  /*13f0*/  FFMA R5, R13, R5, R4 ;  /* 0x000000050d057223 */ /* 0x001fc80000000004 */
[----:B-1----:R-:W-:Y:S02]  /*1400*/  FFMA R14, R14, R6, R5 ;  /* 0x000000060e0e7223 */ /* 0x002fe40000000005 */
[----:B------:R-:W3:Y:S02]  /*1410*/  LDL.128 R4, [R26+0x20] ;  /* 0x000020001a047983 */ /* 0x000ee40000100c00 */
[----:B--2---:R-:W-:Y:S02]  /*1420*/  FFMA R25, R15, R12, R14 ;  /* 0x0000000c0f197223 */ /* 0x004fe4000000000e */
[----:B------:R-:W2:Y:S01]  /*1430*/  LDL.128 R12, [R26+0x30] ;  /* 0x000030001a0c7983 */ /* 0x000ea20000100c00 */
[----:B------:R-:W-:Y:S01]  /*1440*/  IADD3 R24, PT, PT, R24, 0x10, RZ ;  /* 0x0000001018187810 */ /* 0x000fe20007ffe0ff */
[----:B----4-:R-:W-:Y:S02]  /*1450*/  FFMA R8, R8, R27, R25 ;  /* 0x0000001b08087223 */ /* 0x010fe40000000019 */
[----:B------:R-:W0:Y:S01]  /*1460*/  LDS R25, [R18+0x14] ;  /* 0x0000140012197984 */ /* 0x000e220000000800 */
[----:B------:R-:W-:Y:S01]  /*1470*/  ISETP.NE.AND P0, PT, R24, R21, PT ;  /* 0x000000151800720c */ /* 0x000fe20003f05270 */
[----:B0-----:R-:W-:-:S02]  /*1480*/  FFMA R9, R9, R25, R8 ;  /* 0x0000001909097223 */ /* 0x001fc40000000008 */
[----:B------:R-:W0:Y:S04]  /*1490*/  LDS R8, [R18+0x18] ;  /* 0x0000180012087984 */ /* 0x000e280000000800 */
[----:B------:R-:W-:Y:S01]  /*14a0*/  LDS R25, [R18+0x30] ;  /* 0x0000300012197984 */ /* 0x000fe20000000800 */
[----:B0-----:R-:W-:-:S03]  /*14b0*/  FFMA R8, R10, R8, R9 ;  /* 0x000000080a087223 */ /* 0x001fc60000000009 */
[----:B------:R-:W0:Y:S04]  /*14c0*/  LDS R9, [R18+0x1c] ;  /* 0x00001c0012097984 */ /* 0x000e280000000800 */
[----:B------:R-:W-:Y:S01]  /*14d0*/  LDS R10, [R18+0x24] ;  /* 0x00002400120a7984 */ /* 0x000fe20000000800 */
[----:B0-----:R-:W-:-:S03]  /*14e0*/  FFMA R11, R11, R9, R8 ;  /* 0x000000090b0b7223 */ /* 0x001fc60000000008 */
[----:B------:R-:W3:Y:S04]  /*14f0*/  LDS R8, [R18+0x20] ;  /* 0x0000200012087984 */ /* 0x000ee80000000800 */
[----:B------:R-:W0:Y:S01]  /*1500*/  LDS R9, [R18+0x28] ;  /* 0x0000280012097984 */ /* 0x000e220000000800 */
[----:B---3--:R-:W-:-:S03]  /*1510*/  FFMA R8, R4, R8, R11 ;  /* 0x0000000804087223 */ /* 0x008fc6000000000b */
[----:B------:R-:W1:Y:S01]  /*1520*/  LDS R4, [R18+0x2c] ;  /* 0x00002c0012047984 */ /* 0x000e620000000800 */
[----:B------:R-:W-:-:S03]  /*1530*/  FFMA R11, R5, R10, R8 ;  /* 0x0000000a050b7223 */ /* 0x000fc60000000008 */
[----:B------:R-:W3:Y:S01]  /*1540*/  LDS R8, [R18+0x34] ;  /* 0x0000340012087984 */ /* 0x000ee20000000800 */
[----:B0-----:R-:W-:-:S03]  /*1550*/  FFMA R6, R6, R9, R11 ;  /* 0x0000000906067223 */ /* 0x001fc6000000000b */
[----:B------:R-:W0:Y:S04]  /*1560*/  LDS R5, [R18+0x38] ;  /* 0x0000380012057984 */ /* 0x000e280000000800 */
[----:B------:R-:W4:Y:S01]  /*1570*/  LDS R10, [R18+0x3c] ;  /* 0x00003c00120a7984 */ /* 0x000f220000000800 */
[----:B-1----:R-:W-:-:S04]  /*1580*/  FFMA R7, R7, R4, R6 ;  /* 0x0000000407077223 */ /* 0x002fc80000000006 */
[----:B--2---:R-:W-:-:S04]  /*1590*/  FFMA R12, R12, R25, R7 ;  /* 0x000000190c0c7223 */ /* 0x004fc80000000007 */
[----:B---3--:R-:W-:-:S04]  /*15a0*/  FFMA R13, R13, R8, R12 ;  /* 0x000000080d0d7223 */ /* 0x008fc8000000000c */
[----:B0-----:R-:W-:-:S04]  /*15b0*/  FFMA R14, R14, R5, R13 ;  /* 0x000000050e0e7223 */ /* 0x001fc8000000000d */
[----:B----4-:R-:W-:Y:S01]  /*15c0*/  FFMA R25, R15, R10, R14 ;  /* 0x0000000a0f197223 */ /* 0x010fe2000000000e */
[----:B------:R-:W-:Y:S06]  /*15d0*/  @P0 BRA `(.L_x_25) ;  /* 0xfffffffc00580947 */ /* 0x000fec000383ffff */
[----:B------:R-:W-:Y:S05]  /*15e0*/  BSYNC.RECONVERGENT B2 ;  /* 0x0000000000027941 */ /* 0x000fea0003800200 */
.L_x_24:
[----:B------:R-:W-:-:S07]  /*15f0*/  MOV R12, R21 ;  /* 0x00000015000c7202 */ /* 0x000fce0000000f00 */
.L_x_23:
[----:B------:R-:W-:-:S09]  /*1600*/  UISETP.NE.AND UP0, UPT, UR8, URZ, UPT ;  /* 0x000000ff0800728c */ /* 0x000fd2000bf05270 */
[----:B------:R-:W-:Y:S05]  /*1610*/  BRA.U !UP0, `(.L_x_26) ;  /* 0x0000000108f47547 */ /* 0x000fea000b800000 */
[----:B------:R-:W-:Y:S02]  /*1620*/  UISETP.GE.U32.AND UP0, UPT, UR9, 0x7, UPT ;  /* 0x000000070900788c */ /* 0x000fe4000bf06070 */
[----:B------:R-:W-:-:S07]  /*1630*/  UISETP.NE.AND UP1, UPT, UR10, URZ, UPT ;  /* 0x000000ff0a00728c */ /* 0x000fce000bf25270 */
[----:B------:R-:W-:Y:S05]  /*1640*/  BRA.U !UP0, `(.L_x_27) ;  /* 0x00000001085c7547 */ /* 0x000fea000b800000 */
[----:B------:R-:W-:Y:S01]  /*1650*/  LEA R15, R12, R1, 0x2 ;  /* 0x000000010c0f7211 */ /* 0x000fe200078e10ff */
[----:B------:R-:W1:Y:S04]  /*1660*/  LDCU UR18, c[0x0][0x3ac] ;  /* 0x00007580ff1277ac */ /* 0x000e680008000800 */
[----:B---34-:R-:W2:Y:S04]  /*1670*/  LDL.128 R4, [R15] ;  /* 0x000000000f047983 */ /* 0x018ea80000100c00 */
[----:B------:R-:W3:Y:S01]  /*1680*/  LDL.128 R8, [R15+0x10] ;  /* 0x000010000f087983 */ /* 0x000ee20000100c00 */
[----:B-1----:R-:W-:Y:S01]  /*1690*/  IMAD R14, R16, UR18, R12 ;  /* 0x00000012100e7c24 */ /* 0x002fe2000f8e020c */
[----:B------:R-:W-:-:S04]  /*16a0*/  IADD3 R12, PT, PT, R12, 0x8, RZ ;  /* 0x000000080c0c7810 */ /* 0x000fc80007ffe0ff */
[----:B------:R-:W-:-:S05]  /*16b0*/  LEA R14, R14, UR4, 0x2 ;  /* 0x000000040e0e7c11 */ /* 0x000fca000f8e10ff */
[----:B------:R-:W2:Y:S04]  /*16c0*/  LDS R18, [R14] ;  /* 0x000000000e127984 */ /* 0x000ea80000000800 */
[----:B------:R-:W1:Y:S04]  /*16d0*/  LDS R27, [R14+0x4] ;  /* 0x000004000e1b7984 */ /* 0x000e680000000800 */
[----:B------:R-:W4:Y:S04]  /*16e0*/  LDS R13, [R14+0x8] ;  /* 0x000008000e0d7984 */ /* 0x000f280000000800 */
[----:B------:R-:W-:Y:S01]  /*16f0*/  LDS R24, [R14+0x1c] ;  /* 0x00001c000e187984 */ /* 0x000fe20000000800 */
[----:B--2---:R-:W-:-:S03]  /*1700*/  FFMA R18, R4, R18, R25 ;  /* 0x0000001204127223 */ /* 0x004fc60000000019 */
[----:B------:R-:W2:Y:S01]  /*1710*/  LDS R4, [R14+0xc] ;  /* 0x00000c000e047984 */ /* 0x000ea20000000800 */
[----:B-1----:R-:W-:-:S03]  /*1720*/  FFMA R26, R27, R5, R18 ;  /* 0x000000051b1a7223 */ /* 0x002fc60000000012 */
[----:B------:R-:W3:Y:S01]  /*1730*/  LDS R25, [R14+0x10] ;  /* 0x000010000e197984 */ /* 0x000ee20000000800 */
[----:B----4-:R-:W-:-:S03]  /*1740*/  FFMA R13, R13, R6, R26 ;  /* 0x000000060d0d7223 */ /* 0x010fc6000000001a */
[----:B------:R-:W1:Y:S04]  /*1750*/  LDS R18, [R14+0x14] ;  /* 0x000014000e127984 */ /* 0x000e680000000800 */
[----:B------:R-:W4:Y:S01]  /*1760*/  LDS R5, [R14+0x18] ;  /* 0x000018000e057984 */ /* 0x000f220000000800 */
[----:B--2---:R-:W-:-:S04]  /*1770*/  FFMA R7, R4, R7, R13 ;  /* 0x0000000704077223 */ /* 0x004fc8000000000d */
[----:B---3--:R-:W-:-:S04]  /*1780*/  FFMA R7, R8, R25, R7 ;  /* 0x0000001908077223 */ /* 0x008fc80000000007 */
[----:B-1----:R-:W-:-:S04]  /*1790*/  FFMA R18, R18, R9, R7 ;  /* 0x0000000912127223 */ /* 0x002fc80000000007 */
[----:B----4-:R-:W-:-:S04]  /*17a0*/  FFMA R5, R5, R10, R18 ;  /* 0x0000000a05057223 */ /* 0x010fc80000000012 */
[----:B------:R-:W-:-:S07]  /*17b0*/  FFMA R25, R24, R11, R5 ;  /* 0x0000000b18197223 */ /* 0x000fce0000000005 */
.L_x_27:
[----:B------:R-:W-:Y:S05]  /*17c0*/  BRA.U !UP1, `(.L_x_26) ;  /* 0x0000000109887547 */ /* 0x000fea000b800000 */
[----:B------:R-:W-:Y:S02]  /*17d0*/  UISETP.GE.U32.AND UP0, UPT, UR11, 0x3, UPT ;  /* 0x000000030b00788c */ /* 0x000fe4000bf06070 */
[----:B------:R-:W-:-:S07]  /*17e0*/  UISETP.NE.AND UP1, UPT, UR16, URZ, UPT ;  /* 0x000000ff1000728c */ /* 0x000fce000bf25270 */
[----:B------:R-:W-:Y:S05]  /*17f0*/  BRA.U !UP0, `(.L_x_28) ;  /* 0x0000000108387547 */ /* 0x000fea000b800000 */
[----:B------:R-:W-:Y:S01]  /*1800*/  LEA R4, R12, R1, 0x2 ;  /* 0x000000010c047211 */ /* 0x000fe200078e10ff */
[----:B------:R-:W1:Y:S05]  /*1810*/  LDCU UR18, c[0x0][0x3ac] ;  /* 0x00007580ff1277ac */ /* 0x000e6a0008000800 */
[----:B---34-:R-:W2:Y:S01]  /*1820*/  LDL.128 R4, [R4] ;  /* 0x0000000004047983 */ /* 0x018ea20000100c00 */
[----:B-1----:R-:W-:Y:S01]  /*1830*/  IMAD R8, R16, UR18, R12 ;  /* 0x0000001210087c24 */ /* 0x002fe2000f8e020c */
[----:B------:R-:W-:-:S04]  /*1840*/  IADD3 R12, PT, PT, R12, 0x4, RZ ;  /* 0x000000040c0c7810 */ /* 0x000fc80007ffe0ff */
[----:B------:R-:W-:-:S05]  /*1850*/  LEA R8, R8, UR4, 0x2 ;  /* 0x0000000408087c11 */ /* 0x000fca000f8e10ff */
[----:B------:R-:W2:Y:S04]  /*1860*/  LDS R9, [R8] ;  /* 0x0000000008097984 */ /* 0x000ea80000000800 */
[----:B------:R-:W1:Y:S04]  /*1870*/  LDS R11, [R8+0x4] ;  /* 0x00000400080b7984 */ /* 0x000e680000000800 */
[----:B------:R-:W3:Y:S04]  /*1880*/  LDS R14, [R8+0x8] ;  /* 0x00000800080e7984 */ /* 0x000ee80000000800 */
[----:B------:R-:W4:Y:S01]  /*1890*/  LDS R13, [R8+0xc] ;  /* 0x00000c00080d7984 */ /* 0x000f220000000800 */
[----:B--2---:R-:W-:-:S04]  /*18a0*/  FFMA R10, R4, R9, R25 ;  /* 0x00000009040a7223 */ /* 0x004fc80000000019 */
[----:B-1----:R-:W-:-:S04]  /*18b0*/  FFMA R5, R11, R5, R10 ;  /* 0x000000050b057223 */ /* 0x002fc8000000000a */
[----:B---3--:R-:W-:-:S04]  /*18c0*/  FFMA R6, R14, R6, R5 ;  /* 0x000000060e067223 */ /* 0x008fc80000000005 */
[----:B----4-:R-:W-:-:S07]  /*18d0*/  FFMA R25, R13, R7, R6 ;  /* 0x000000070d197223 */ /* 0x010fce0000000006 */
.L_x_28:
[----:B------:R-:W-:Y:S05]  /*18e0*/  BRA.U !UP1, `(.L_x_26) ;  /* 0x0000000109407547 */ /* 0x000fea000b800000 */
[----:B---34-:R-:W-:Y:S01]  /*18f0*/  LEA R6, R12, R1, 0x2 ;  /* 0x000000010c067211 */ /* 0x018fe200078e10ff */
[----:B------:R-:W1:Y:S04]  /*1900*/  LDCU UR18, c[0x0][0x3ac] ;  /* 0x00007580ff1277ac */ /* 0x000e680008000800 */
[----:B------:R-:W2:Y:S01]  /*1910*/  LDL.64 R4, [R6] ;  /* 0x0000000006047983 */ /* 0x000ea20000100a00 */
[----:B------:R-:W-:Y:S01]  /*1920*/  UISETP.NE.AND UP0, UPT, UR16, 0x1, UPT ;  /* 0x000000011000788c */ /* 0x000fe2000bf05270 */
[----:B-1----:R-:W-:-:S05]  /*1930*/  IMAD R7, R16, UR18, R12 ;  /* 0x0000001210077c24 */ /* 0x002fca000f8e020c */
[----:B------:R-:W-:-:S05]  /*1940*/  LEA R9, R7, UR4, 0x2 ;  /* 0x0000000407097c11 */ /* 0x000fca000f8e10ff */
[----:B------:R-:W2:Y:S02]  /*1950*/  LDS R7, [R9] ;  /* 0x0000000009077984 */ /* 0x000ea40000000800 */
[----:B--2---:R-:W-:Y:S01]  /*1960*/  FFMA R25, R4, R7, R25 ;  /* 0x0000000704197223 */ /* 0x004fe20000000019 */
[----:B------:R-:W-:Y:S06]  /*1970*/  BRA.U !UP0, `(.L_x_26) ;  /* 0x00000001081c7547 */ /* 0x000fec000b800000 */
[----:B------:R-:W2:Y:S01]  /*1980*/  LDL R6, [R6+0x8] ;  /* 0x0000080006067983 */ /* 0x000ea20000100800 */
[----:B------:R-:W-:-:S03]  /*1990*/  UISETP.NE.AND UP0, UPT, UR16, 0x2, UPT ;  /* 0x000000021000788c */ /* 0x000fc6000bf05270 */
[----:B------:R-:W1:Y:S03]  /*19a0*/  LDS R4, [R9+0x4] ;  /* 0x0000040009047984 */ /* 0x000e660000000800 */
[----:B------:R-:W-:-:S13]  /*19b0*/  PLOP3.LUT P0, PT, PT, PT, UP0, 0x80, 0x8 ;  /* 0x000000000008781c */ /* 0x000fda0003f0f008 */
[----:B------:R-:W2:Y:S01]  /*19c0*/  @P0 LDS R8, [R9+0x8] ;  /* 0x0000080009080984 */ /* 0x000ea20000000800 */
[----:B-1----:R-:W-:-:S04]  /*19d0*/  FFMA R25, R4, R5, R25 ;  /* 0x0000000504197223 */ /* 0x002fc80000000019 */
[----:B--2---:R-:W-:-:S07]  /*19e0*/  @P0 FFMA R25, R8, R6, R25 ;  /* 0x0000000608190223 */ /* 0x004fce0000000019 */
.L_x_26:
[----:B------:R-:W1:Y:S01]  /*19f0*/  LDCU UR18, c[0x0][0x3a8] ;  /* 0x00007500ff1277ac */ /* 0x000e620008000800 */
[C---:B------:R-:W-:Y:S01]  /*1a00*/  IADD3 R4, PT, PT, R16.reuse, R17, RZ ;  /* 0x0000001110047210 */ /* 0x040fe20007ffe0ff */
[----:B---34-:R-:W-:Y:S01]  /*1a10*/  FMUL R6, R25, R23 ;  /* 0x0000001719067220 */ /* 0x018fe20000400000 */
[----:B------:R-:W-:Y:S02]  /*1a20*/  ISETP.LT.U32.AND P1, PT, R16, 0xf, PT ;  /* 0x0000000f1000780c */ /* 0x000fe40003f21070 */
[C---:B------:R-:W-:Y:S02]  /*1a30*/  LEA R5, R4.reuse, R3, 0x2 ;  /* 0x0000000304057211 */ /* 0x040fe400078e10ff */
[----:B------:R-:W-:Y:S02]  /*1a40*/  IADD3 R7, PT, PT, R4, 0x1, RZ ;  /* 0x0000000104077810 */ /* 0x000fe40007ffe0ff */
[----:B------:R-:W-:Y:S01]  /*1a50*/  FMNMX R19, R6, R19, !PT ;  /* 0x0000001306137209 */ /* 0x000fe20007800000 */
[----:B------:R2:W-:Y:S01]  /*1a60*/  STL [R5], R6 ;  /* 0x0000000605007387 */ /* 0x0005e20000100800 */
[----:B------:R-:W-:-:S02]  /*1a70*/  IADD3 R16, PT, PT, R16, 0x1, RZ ;  /* 0x0000000110107810 */ /* 0x000fc40007ffe0ff */
[----:B-1----:R-:W-:-:S04]  /*1a80*/  MOV R24, UR18 ;  /* 0x0000001200187c02 */ /* 0x002fc80008000f00 */
[----:B------:R-:W-:-:S13]  /*1a90*/  ISETP.GE.AND P0, PT, R7, R24, PT ;  /* 0x000000180700720c */ /* 0x000fda0003f06270 */
[----:B--2---:R-:W-:Y:S05]  /*1aa0*/  @!P0 BRA P1, `(.L_x_29) ;  /* 0xfffffff8000c8947 */ /* 0x004fea000083ffff */
[----:B0-----:R-:W-:Y:S05]  /*1ab0*/  BSYNC.RECONVERGENT B1 ;  /* 0x0000000000017941 */ /* 0x001fea0003800200 */
.L_x_22:
[----:B------:R-:W-:-:S04]  /*1ac0*/  IADD3 R17, PT, PT, R17, 0x10, RZ ;  /* 0x0000001011117810 */ /* 0x000fc80007ffe0ff */
[----:B------:R-:W-:-:S13]  /*1ad0*/  ISETP.GE.AND P0, PT, R17, R24, PT ;  /* 0x000000181100720c */ /* 0x000fda0003f06270 */
[----:B------:R-:W-:Y:S05]  /*1ae0*/  @!P0 BRA `(.L_x_30) ;  /* 0xffffffec00c48947 */ /* 0x000fea000383ffff */
.L_x_11:
[----:B------:R-:W-:Y:S01]  /*1af0*/  HFMA2 R17, -RZ, RZ, 0, 0 ;  /* 0x00000000ff117431 */ /* 0x000fe200000001ff */
[----:B------:R-:W-:Y:S06]  /*1b00*/  @!P2 BRA `(.L_x_31) ;  /* 0x0000000c004ca947 */ /* 0x000fec0003800000 */
[----:B------:R-:W-:Y:S01]  /*1b10*/  ISETP.GE.U32.AND P0, PT, R24, 0x8, PT ;  /* 0x000000081800780c */ /* 0x000fe20003f06070 */
[----:B------:R-:W-:Y:S01]  /*1b20*/  BSSY.RECONVERGENT B1, `(.L_x_32) ;  /* 0x0000064000017945 */ /* 0x000fe20003800200 */
[----:B------:R-:W-:Y:S02]  /*1b30*/  MOV R17, RZ ;  /* 0x000000ff00117202 */ /* 0x000fe40000000f00 */
[----:B-12---:R-:W-:-:S09]  /*1b40*/  MOV R4, RZ ;  /* 0x000000ff00047202 */ /* 0x006fd20000000f00 */
[----:B------:R-:W-:Y:S05]  /*1b50*/  @!P0 BRA `(.L_x_33) ;  /* 0x0000000400808947 */ /* 0x000fea0003800000 */
[----:B------:R-:W-:Y:S01]  /*1b60*/  HFMA2 R12, -RZ, RZ, 0, 0 ;  /* 0x00000000ff0c7431 */ /* 0x000fe200000001ff */
[----:B------:R-:W-:Y:S01]  /*1b70*/  BSSY.RECONVERGENT B2, `(.L_x_34) ;  /* 0x000005d000027945 */ /* 0x000fe20003800200 */
[----:B------:R-:W-:-:S07]  /*1b80*/  MOV R17, RZ ;  /* 0x000000ff00117202 */ /* 0x000fce0000000f00 */
.L_x_35:
[----:B-1----:R-:W-:-:S05]  /*1b90*/  LEA R13, R12, R3, 0x2 ;  /* 0x000000030c0d7211 */ /* 0x002fca00078e10ff */
[----:B----4-:R-:W2:Y:S04]  /*1ba0*/  LDL.128 R8, [R13] ;  /* 0x000000000d087983 */ /* 0x010ea80000100c00 */
[----:B---3--:R-:W3:Y:S01]  /*1bb0*/  LDL.128 R4, [R13+0x10] ;  /* 0x000010000d047983 */ /* 0x008ee20000100c00 */
[----:B------:R-:W-:Y:S02]  /*1bc0*/  MOV R14, 0x3bbb989d ;  /* 0x3bbb989d000e7802 */ /* 0x000fe40000000f00 */
[----:B------:R-:W-:Y:S02]  /*1bd0*/  MOV R15, 0x437c0000 ;  /* 0x437c0000000f7802 */ /* 0x000fe40000000f00 */
[----:B------:R-:W-:Y:S01]  /*1be0*/  IADD3 R12, PT, PT, R12, 0x8, RZ ;  /* 0x000000080c0c7810 */ /* 0x000fe20007ffe0ff */
[--C-:B--2---:R-:W-:Y:S01]  /*1bf0*/  FADD R27, R8, -R19.reuse ;  /* 0x80000013081b7221 */ /* 0x104fe20000000000 */
[----:B------:R-:W-:-:S03]  /*1c00*/  FADD R25, R9, -R19 ;  /* 0x8000001309197221 */ /* 0x000fc60000000000 */
[-C--:B------:R-:W-:Y:S01]  /*1c10*/  FFMA.SAT R8, R27, R14.reuse, 0.5 ;  /* 0x3f0000001b087423 */ /* 0x080fe2000000200e */
[----:B------:R-:W-:Y:S01]  /*1c20*/  FFMA.SAT R18, R25, R14, 0.5 ;  /* 0x3f00000019127423 */ /* 0x000fe2000000200e */
[----:B---3--:R-:W-:Y:S02]  /*1c30*/  FADD R7, R7, -R19 ;  /* 0x8000001307077221 */ /* 0x008fe40000000000 */
[-C--:B------:R-:W-:Y:S01]  /*1c40*/  FFMA.RM R8, R8, R15.reuse, 12582913 ;  /* 0x4b40000108087423 */ /* 0x080fe2000000400f */
[----:B------:R-:W-:-:S03]  /*1c50*/  FFMA.RM R9, R18, R15, 12582913 ;  /* 0x4b40000112097423 */ /* 0x000fc6000000400f */
[C---:B------:R-:W-:Y:S01]  /*1c60*/  FADD R16, R8.reuse, -12583039 ;  /* 0xcb40007f08107421 */ /* 0x040fe20000000000 */
[----:B------:R-:W-:-:S03]  /*1c70*/  SHF.L.U32 R8, R8, 0x17, RZ ;  /* 0x0000001708087819 */ /* 0x000fc600000006ff */
[----:B------:R-:W-:-:S04]  /*1c80*/  FFMA R16, R27, 1.4426950216293334961, -R16 ;  /* 0x3fb8aa3b1b107823 */ /* 0x000fc80000000810 */
[----:B------:R-:W-:Y:S01]  /*1c90*/  FFMA R18, R27, 1.925963033500011079e-08, R16 ;  /* 0x32a570601b127823 */ /* 0x000fe20000000010 */
[----:B------:R-:W-:Y:S01]  /*1ca0*/  FADD R27, R10, -R19 ;  /* 0x800000130a1b7221 */ /* 0x000fe20000000000 */
[C---:B------:R-:W-:Y:S01]  /*1cb0*/  FADD R16, R9.reuse, -12583039 ;  /* 0xcb40007f09107421 */ /* 0x040fe20000000000 */
[----:B------:R-:W-:Y:S02]  /*1cc0*/  SHF.L.U32 R9, R9, 0x17, RZ ;  /* 0x0000001709097819 */ /* 0x000fe400000006ff */
[----:B------:R-:W-:Y:S01]  /*1cd0*/  FFMA.SAT R10, R27, R14, 0.5 ;  /* 0x3f0000001b0a7423 */ /* 0x000fe2000000200e */
[----:B------:R-:W-:-:S03]  /*1ce0*/  FFMA R16, R25, 1.4426950216293334961, -R16 ;  /* 0x3fb8aa3b19107823 */ /* 0x000fc60000000810 */
[----:B------:R-:W-:Y:S01]  /*1cf0*/  FFMA.RM R10, R10, R15, 12582913 ;  /* 0x4b4000010a0a7423 */ /* 0x000fe2000000400f */
[----:B------:R-:W-:-:S03]  /*1d00*/  FFMA R25, R25, 1.925963033500011079e-08, R16 ;  /* 0x32a5706019197823 */ /* 0x000fc60000000010 */
[C---:B------:R-:W-:Y:S01]  /*1d10*/  FADD R16, R10.reuse, -12583039 ;  /* 0xcb40007f0a107421 */ /* 0x040fe20000000000 */
[----:B------:R-:W-:Y:S01]  /*1d20*/  SHF.L.U32 R29, R10, 0x17, RZ ;  /* 0x000000170a1d7819 */ /* 0x000fe200000006ff */
[----:B------:R1:W2:Y:S02]  /*1d30*/  MUFU.EX2 R28, R25 ;  /* 0x00000019001c7308 */ /* 0x0002a40000000800 */
[----:B------:R-:W-:-:S04]  /*1d40*/  FFMA R16, R27, 1.4426950216293334961, -R16 ;  /* 0x3fb8aa3b1b107823 */ /* 0x000fc80000000810 */
[----:B------:R-:W-:Y:S01]  /*1d50*/  FFMA R26, R27, 1.925963033500011079e-08, R16 ;  /* 0x32a570601b1a7823 */ /* 0x000fe20000000010 */
[--C-:B------:R-:W-:Y:S01]  /*1d60*/  FADD R27, R11, -R19.reuse ;  /* 0x800000130b1b7221 */ /* 0x100fe20000000000 */
[----:B-1----:R-:W-:-:S03]  /*1d70*/  FADD R25, R5, -R19 ;  /* 0x8000001305197221 */ /* 0x002fc60000000000 */
[----:B------:R-:W-:Y:S01]  /*1d80*/  FFMA.SAT R16, R27, R14, 0.5 ;  /* 0x3f0000001b107423 */ /* 0x000fe2000000200e */
[----:B------:R-:W1:Y:S03]  /*1d90*/  MUFU.EX2 R26, R26 ;  /* 0x0000001a001a7308 */ /* 0x000e660000000800 */
[----:B------:R-:W-:Y:S01]  /*1da0*/  FFMA.RM R11, R16, R15, 12582913 ;  /* 0x4b400001100b7423 */ /* 0x000fe2000000400f */
[----:B--2---:R-:W-:-:S03]  /*1db0*/  FMUL R9, R9, R28 ;  /* 0x0000001c09097220 */ /* 0x004fc60000400000 */
[C---:B------:R-:W-:Y:S01]  /*1dc0*/  FADD R16, R11.reuse, -12583039 ;  /* 0xcb40007f0b107421 */ /* 0x040fe20000000000 */
[----:B------:R-:W-:-:S03]  /*1dd0*/  SHF.L.U32 R11, R11, 0x17, RZ ;  /* 0x000000170b0b7819 */ /* 0x000fc600000006ff */
[----:B------:R-:W-:-:S04]  /*1de0*/  FFMA R16, R27, 1.4426950216293334961, -R16 ;  /* 0x3fb8aa3b1b107823 */ /* 0x000fc80000000810 */
[----:B------:R-:W-:Y:S02]  /*1df0*/  FFMA R16, R27, 1.925963033500011079e-08, R16 ;  /* 0x32a570601b107823 */ /* 0x000fe40000000010 */
[----:B------:R-:W2:Y:S01]  /*1e00*/  MUFU.EX2 R27, R18 ;  /* 0x00000012001b7308 */ /* 0x000ea20000000800 */
[----:B-1----:R-:W-:Y:S01]  /*1e10*/  FMUL R10, R29, R26 ;  /* 0x0000001a1d0a7220 */ /* 0x002fe20000400000 */
[----:B------:R-:W-:-:S04]  /*1e20*/  FFMA.SAT R26, R25, R14, 0.5 ;  /* 0x3f000000191a7423 */ /* 0x000fc8000000200e */
[----:B------:R-:W-:Y:S02]  /*1e30*/  FFMA.RM R5, R26, R15, 12582913 ;  /* 0x4b4000011a057423 */ /* 0x000fe4000000400f */
[----:B------:R-:W1:Y:S02]  /*1e40*/  MUFU.EX2 R16, R16 ;  /* 0x0000001000107308 */ /* 0x000e640000000800 */
[C---:B------:R-:W-:Y:S01]  /*1e50*/  FADD R26, R5.reuse, -12583039 ;  /* 0xcb40007f051a7421 */ /* 0x040fe20000000000 */
[----:B------:R-:W-:-:S03]  /*1e60*/  SHF.L.U32 R5, R5, 0x17, RZ ;  /* 0x0000001705057819 */ /* 0x000fc600000006ff */
[----:B------:R-:W-:Y:S01]  /*1e70*/  FFMA R26, R25, 1.4426950216293334961, -R26 ;  /* 0x3fb8aa3b191a7823 */ /* 0x000fe2000000081a */
[----:B--2---:R-:W-:Y:S01]  /*1e80*/  FMUL R8, R8, R27 ;  /* 0x0000001b08087220 */ /* 0x004fe20000400000 */
[----:B------:R-:W-:-:S04]  /*1e90*/  FADD R27, R4, -R19 ;  /* 0x80000013041b7221 */ /* 0x000fc80000000000 */
[----:B------:R-:W-:Y:S01]  /*1ea0*/  FFMA.SAT R4, R27, R14, 0.5 ;  /* 0x3f0000001b047423 */ /* 0x000fe2000000200e */
[----:B-1----:R-:W-:Y:S01]  /*1eb0*/  FMUL R11, R11, R16 ;  /* 0x000000100b0b7220 */ /* 0x002fe20000400000 */
[----:B------:R-:W-:Y:S01]  /*1ec0*/  FFMA R16, R25, 1.925963033500011079e-08, R26 ;  /* 0x32a5706019107823 */ /* 0x000fe2000000001a */
[----:B------:R-:W-:Y:S01]  /*1ed0*/  FADD R25, R6, -R19 ;  /* 0x8000001306197221 */ /* 0x000fe20000000000 */
[-C--:B------:R-:W-:Y:S02]  /*1ee0*/  FFMA.RM R4, R4, R15.reuse, 12582913 ;  /* 0x4b40000104047423 */ /* 0x080fe4000000400f */
[----:B------:R1:W-:Y:S01]  /*1ef0*/  STL.128 [R13], R8 ;  /* 0x000000080d007387 */ /* 0x0003e20000100c00 */
[-C--:B------:R-:W-:Y:S01]  /*1f00*/  FFMA.SAT R6, R25, R14.reuse, 0.5 ;  /* 0x3f00000019067423 */ /* 0x080fe2000000200e */
[----:B------:R-:W-:Y:S01]  /*1f10*/  FADD R18, R4, -12583039 ;  /* 0xcb40007f04127421 */ /* 0x000fe20000000000 */
[----:B------:R-:W-:Y:S01]  /*1f20*/  FFMA.SAT R14, R7, R14, 0.5 ;  /* 0x3f000000070e7423 */ /* 0x000fe2000000200e */
[----:B------:R-:W2:Y:S01]  /*1f30*/  MUFU.EX2 R16, R16 ;  /* 0x0000001000107308 */ /* 0x000ea20000000800 */
[-C--:B------:R-:W-:Y:S01]  /*1f40*/  FFMA.RM R6, R6, R15.reuse, 12582913 ;  /* 0x4b40000106067423 */ /* 0x080fe2000000400f */
[----:B------:R-:W-:Y:S01]  /*1f50*/  FFMA R18, R27, 1.4426950216293334961, -R18 ;  /* 0x3fb8aa3b1b127823 */ /* 0x000fe20000000812 */
[----:B------:R-:W-:-:S02]  /*1f60*/  FFMA.RM R15, R14, R15, 12582913 ;  /* 0x4b4000010e0f7423 */ /* 0x000fc4000000400f */
[----:B------:R-:W-:Y:S01]  /*1f70*/  FADD R14, R6, -12583039 ;  /* 0xcb40007f060e7421 */ /* 0x000fe20000000000 */
[----:B------:R-:W-:Y:S01]  /*1f80*/  FFMA R18, R27, 1.925963033500011079e-08, R18 ;  /* 0x32a570601b127823 */ /* 0x000fe20000000012 */
[----:B------:R-:W-:Y:S02]  /*1f90*/  FADD R26, R15, -12583039 ;  /* 0xcb40007f0f1a7421 */ /* 0x000fe40000000000 */
[----:B------:R-:W-:Y:S02]  /*1fa0*/  FFMA R14, R25, 1.4426950216293334961, -R14 ;  /* 0x3fb8aa3b190e7823 */ /* 0x000fe4000000080e */
[----:B------:R-:W-:Y:S01]  /*1fb0*/  FFMA R26, R7, 1.4426950216293334961, -R26 ;  /* 0x3fb8aa3b071a7823 */ /* 0x000fe2000000081a */
[----:B------:R-:W3:Y:S01]  /*1fc0*/  MUFU.EX2 R18, R18 ;  /* 0x0000001200127308 */ /* 0x000ee20000000800 */
[----:B------:R-:W-:Y:S01]  /*1fd0*/  FFMA R14, R25, 1.925963033500011079e-08, R14 ;  /* 0x32a57060190e7823 */ /* 0x000fe2000000000e */
[----:B------:R-:W-:Y:S01]  /*1fe0*/  SHF.L.U32 R25, R4, 0x17, RZ ;  /* 0x0000001704197819 */ /* 0x000fe200000006ff */
[----:B------:R-:W-:Y:S01]  /*1ff0*/  FFMA R26, R7, 1.925963033500011079e-08, R26 ;  /* 0x32a57060071a7823 */ /* 0x000fe2000000001a */
[----:B--2---:R-:W-:-:S04]  /*2000*/  FMUL R5, R5, R16 ;  /* 0x0000001005057220 */ /* 0x004fc80000400000 */
[----:B------:R-:W2:Y:S08]  /*2010*/  MUFU.EX2 R14, R14 ;  /* 0x0000000e000e7308 */ /* 0x000eb00000000800 */
[----:B------:R-:W4:Y:S01]  /*2020*/  MUFU.EX2 R7, R26 ;  /* 0x0000001a00077308 */ /* 0x000f220000000800 */
[----:B---3--:R-:W-:Y:S01]  /*2030*/  FMUL R4, R25, R18 ;  /* 0x0000001219047220 */ /* 0x008fe20000400000 */
[----:B------:R-:W-:Y:S01]  /*2040*/  SHF.L.U32 R25, R6, 0x17, RZ ;  /* 0x0000001706197819 */ /* 0x000fe200000006ff */
[----:B------:R-:W-:Y:S01]  /*2050*/  FADD R6, R8, R17 ;  /* 0x0000001108067221 */ /* 0x000fe20000000000 */
[----:B------:R-:W-:-:S03]  /*2060*/  SHF.L.U32 R18, R15, 0x17, RZ ;  /* 0x000000170f127819 */ /* 0x000fc600000006ff */
[----:B------:R-:W-:Y:S01]  /*2070*/  FADD R15, R6, R9 ;  /* 0x00000009060f7221 */ /* 0x000fe20000000000 */
[----:B--2---:R-:W-:Y:S01]  /*2080*/  FMUL R6, R25, R14 ;  /* 0x0000000e19067220 */ /* 0x004fe20000400000 */
[----:B------:R-:W-:Y:S02]  /*2090*/  LOP3.LUT R25, R24, 0x7ffffff8, RZ, 0xc0, !PT ;  /* 0x7ffffff818197812 */ /* 0x000fe400078ec0ff */
[----:B------:R-:W-:Y:S02]  /*20a0*/  FADD R14, R15, R10 ;  /* 0x0000000a0f0e7221 */ /* 0x000fe40000000000 */
[----:B------:R-:W-:Y:S02]  /*20b0*/  ISETP.NE.AND P0, PT, R12, R25, PT ;  /* 0x000000190c00720c */ /* 0x000fe40003f05270 */
[----:B------:R-:W-:Y:S01]  /*20c0*/  FADD R15, R14, R11 ;  /* 0x0000000b0e0f7221 */ /* 0x000fe20000000000 */
[----:B----4-:R-:W-:-:S03]  /*20d0*/  FMUL R7, R18, R7 ;  /* 0x0000000712077220 */ /* 0x010fc60000400000 */
[----:B------:R-:W-:Y:S02]  /*20e0*/  FADD R14, R15, R4 ;  /* 0x000000040f0e7221 */ /* 0x000fe40000000000 */
[----:B------:R1:W-:Y:S02]  /*20f0*/  STL.128 [R13+0x10], R4 ;  /* 0x000010040d007387 */ /* 0x0003e40000100c00 */
[----:B------:R-:W-:-:S04]  /*2100*/  FADD R15, R14, R5 ;  /* 0x000000050e0f7221 */ /* 0x000fc80000000000 */
[----:B------:R-:W-:-:S04]  /*2110*/  FADD R14, R15, R6 ;  /* 0x000000060f0e7221 */ /* 0x000fc80000000000 */
[----:B------:R-:W-:Y:S01]  /*2120*/  FADD R17, R14, R7 ;  /* 0x000000070e117221 */ /* 0x000fe20000000000 */
[----:B------:R-:W-:Y:S06]  /*2130*/  @P0 BRA `(.L_x_35) ;  /* 0xfffffff800940947 */ /* 0x000fec000383ffff */
[----:B0-----:R-:W-:Y:S05]  /*2140*/  BSYNC.RECONVERGENT B2 ;  /* 0x0000000000027941 */ /* 0x001fea0003800200 */
.L_x_34:
[----:B-1----:R-:W-:-:S07]  /*2150*/  MOV R4, R25 ;  /* 0x0000001900047202 */ /* 0x002fce0000000f00 */
.L_x_33:
[----:B0-----:R-:W-:Y:S05]  /*2160*/  BSYNC.RECONVERGENT B1 ;  /* 0x0000000000017941 */ /* 0x001fea0003800200 */
.L_x_32:
[----:B------:R-:W-:Y:S01]  /*2170*/  UISETP.NE.AND UP0, UPT, UR14, URZ, UPT ;  /* 0x000000ff0e00728c */ /* 0x000fe2000bf05270 */
[----:B------:R-:W-:Y:S08]  /*2180*/  BSSY.RECONVERGENT B1, `(.L_x_31) ;  /* 0x000006b000017945 */ /* 0x000ff00003800200 */
[----:B------:R-:W-:Y:S05]  /*2190*/  BRA.U !UP0, `(.L_x_36) ;  /* 0x0000000508a47547 */ /* 0x000fea000b800000 */
[----:B------:R-:W-:Y:S02]  /*21a0*/  UIADD3 UR17, UPT, UPT, UR14, -0x1, URZ ;  /* 0xffffffff0e117890 */ /* 0x000fe4000fffe0ff */
[----:B------:R-:W-:Y:S02]  /*21b0*/  UISETP.NE.AND UP1, UPT, UR15, URZ, UPT ;  /* 0x000000ff0f00728c */ /* 0x000fe4000bf25270 */
[----:B------:R-:W-:-:S09]  /*21c0*/  UISETP.GE.U32.AND UP0, UPT, UR17, 0x3, UPT ;  /* 0x000000031100788c */ /* 0x000fd2000bf06070 */
[----:B------:R-:W-:Y:S05]  /*21d0*/  BRA.U !UP0, `(.L_x_37) ;  /* 0x0000000108d07547 */ /* 0x000fea000b800000 */
[----:B------:R-:W-:-:S05]  /*21e0*/  LEA R5, R4, R3, 0x2 ;  /* 0x0000000304057211 */ /* 0x000fca00078e10ff */
[----:B---34-:R-:W2:Y:S04]  /*21f0*/  LDL R6, [R5] ;  /* 0x0000000005067983 */ /* 0x018ea80000100800 */
[----:B------:R-:W3:Y:S04]  /*2200*/  LDL R14, [R5+0x4] ;  /* 0x00000400050e7983 */ /* 0x000ee80000100800 */
[----:B------:R-:W4:Y:S04]  /*2210*/  LDL R16, [R5+0x8] ;  /* 0x0000080005107983 */ /* 0x000f280000100800 */
[----:B------:R-:W5:Y:S01]  /*2220*/  LDL R12, [R5+0xc] ;  /* 0x00000c00050c7983 */ /* 0x000f620000100800 */
[----:B------:R-:W-:Y:S01]  /*2230*/  HFMA2 R8, -RZ, RZ, 0.96630859375, -0.0022525787353515625 ;  /* 0x3bbb989dff087431 */ /* 0x000fe200000001ff */
[----:B------:R-:W-:-:S02]  /*2240*/  MOV R10, 0x437c0000 ;  /* 0x437c0000000a7802 */ /* 0x000fc40000000f00 */
[----:B------:R-:W-:Y:S01]  /*2250*/  IADD3 R4, PT, PT, R4, 0x4, RZ ;  /* 0x0000000404047810 */ /* 0x000fe20007ffe0ff */
[----:B--2---:R-:W-:-:S04]  /*2260*/  FADD R13, R6, -R19 ;  /* 0x80000013060d7221 */ /* 0x004fc80000000000 */
[----:B------:R-:W-:Y:S01]  /*2270*/  FFMA.SAT R7, R13, R8, 0.5 ;  /* 0x3f0000000d077423 */ /* 0x000fe20000002008 */
[----:B---3--:R-:W-:-:S03]  /*2280*/  FADD R11, -R19, R14 ;  /* 0x0000000e130b7221 */ /* 0x008fc60000000100 */
[----:B------:R-:W-:Y:S01]  /*2290*/  FFMA.RM R6, R7, R10, 12582913 ;  /* 0x4b40000107067423 */ /* 0x000fe2000000400a */
[----:B------:R-:W-:Y:S01]  /*22a0*/  FFMA.SAT R7, R11, R8, 0.5 ;  /* 0x3f0000000b077423 */ /* 0x000fe20000002008 */
[----:B----4-:R-:W-:Y:S02]  /*22b0*/  FADD R9, R16, -R19 ;  /* 0x8000001310097221 */ /* 0x010fe40000000000 */
[----:B------:R-:W-:Y:S01]  /*22c0*/  FADD R14, R6, -12583039 ;  /* 0xcb40007f060e7421 */ /* 0x000fe20000000000 */
[----:B------:R-:W-:Y:S01]  /*22d0*/  FFMA.RM R7, R7, R10, 12582913 ;  /* 0x4b40000107077423 */ /* 0x000fe2000000400a */
[----:B------:R-:W-:Y:S02]  /*22e0*/  FFMA.SAT R15, R9, R8, 0.5 ;  /* 0x3f000000090f7423 */ /* 0x000fe40000002008 */
[----:B------:R-:W-:Y:S01]  /*22f0*/  FFMA R14, R13, 1.4426950216293334961, -R14 ;  /* 0x3fb8aa3b0d0e7823 */ /* 0x000fe2000000080e */
[C---:B------:R-:W-:Y:S01]  /*2300*/  FADD R16, R7.reuse, -12583039 ;  /* 0xcb40007f07107421 */ /* 0x040fe20000000000 */
[----:B------:R-:W-:-:S02]  /*2310*/  SHF.L.U32 R7, R7, 0x17, RZ ;  /* 0x0000001707077819 */ /* 0x000fc400000006ff */
[----:B------:R-:W-:Y:S01]  /*2320*/  FFMA R14, R13, 1.925963033500011079e-08, R14 ;  /* 0x32a570600d0e7823 */ /* 0x000fe2000000000e */
[----:B-----5:R-:W-:Y:S01]  /*2330*/  FADD R13, -R19, R12 ;  /* 0x0000000c130d7221 */ /* 0x020fe20000000100 */
[----:B------:R-:W-:Y:S01]  /*2340*/  FFMA.RM R12, R15, R10, 12582913 ;  /* 0x4b4000010f0c7423 */ /* 0x000fe2000000400a */
[----:B------:R-:W-:Y:S02]  /*2350*/  FFMA R16, R11, 1.4426950216293334961, -R16 ;  /* 0x3fb8aa3b0b107823 */ /* 0x000fe40000000810 */
[----:B------:R-:W-:Y:S01]  /*2360*/  FFMA.SAT R15, R13, R8, 0.5 ;  /* 0x3f0000000d0f7423 */ /* 0x000fe20000002008 */
[----:B------:R-:W-:Y:S01]  /*2370*/  FADD R18, R12, -12583039 ;  /* 0xcb40007f0c127421 */ /* 0x000fe20000000000 */
[----:B------:R-:W-:Y:S01]  /*2380*/  FFMA R8, R11, 1.925963033500011079e-08, R16 ;  /* 0x32a570600b087823 */ /* 0x000fe20000000010 */
[----:B------:R-:W0:Y:S01]  /*2390*/  MUFU.EX2 R14, R14 ;  /* 0x0000000e000e7308 */ /* 0x000e220000000800 */
[----:B------:R-:W-:Y:S01]  /*23a0*/  FFMA.RM R10, R15, R10, 12582913 ;  /* 0x4b4000010f0a7423 */ /* 0x000fe2000000400a */
[----:B------:R-:W-:Y:S01]  /*23b0*/  FFMA R18, R9, 1.4426950216293334961, -R18 ;  /* 0x3fb8aa3b09127823 */ /* 0x000fe20000000812 */
[----:B------:R-:W-:-:S02]  /*23c0*/  SHF.L.U32 R11, R6, 0x17, RZ ;  /* 0x00000017060b7819 */ /* 0x000fc400000006ff */
[----:B------:R-:W-:Y:S01]  /*23d0*/  FADD R16, R10, -12583039 ;  /* 0xcb40007f0a107421 */ /* 0x000fe20000000000 */
[----:B------:R-:W-:Y:S01]  /*23e0*/  FFMA R9, R9, 1.925963033500011079e-08, R18 ;  /* 0x32a5706009097823 */ /* 0x000fe20000000012 */
[----:B------:R-:W-:Y:S01]  /*23f0*/  SHF.L.U32 R12, R12, 0x17, RZ ;  /* 0x000000170c0c7819 */ /* 0x000fe200000006ff */
[----:B------:R-:W1:Y:S01]  /*2400*/  MUFU.EX2 R8, R8 ;  /* 0x0000000800087308 */ /* 0x000e620000000800 */
[----:B------:R-:W-:Y:S01]  /*2410*/  FFMA R16, R13, 1.4426950216293334961, -R16 ;  /* 0x3fb8aa3b0d107823 */ /* 0x000fe20000000810 */
[----:B------:R-:W-:-:S03]  /*2420*/  SHF.L.U32 R10, R10, 0x17, RZ ;  /* 0x000000170a0a7819 */ /* 0x000fc600000006ff */
[----:B------:R-:W-:-:S03]  /*2430*/  FFMA R16, R13, 1.925963033500011079e-08, R16 ;  /* 0x32a570600d107823 */ /* 0x000fc60000000010 */
[----:B------:R-:W2:Y:S01]  /*2440*/  MUFU.EX2 R9, R9 ;  /* 0x0000000900097308 */ /* 0x000ea20000000800 */
[----:B0-----:R-:W-:-:S04]  /*2450*/  FMUL R14, R11, R14 ;  /* 0x0000000e0b0e7220 */ /* 0x001fc80000400000 */
[----:B------:R-:W-:Y:S01]  /*2460*/  FADD R17, R17, R14 ;  /* 0x0000000e11117221 */ /* 0x000fe20000000000 */
[----:B------:R0:W-:Y:S02]  /*2470*/  STL [R5], R14 ;  /* 0x0000000e05007387 */ /* 0x0001e40000100800 */
[----:B------:R-:W3:Y:S01]  /*2480*/  MUFU.EX2 R13, R16 ;  /* 0x00000010000d7308 */ /* 0x000ee20000000800 */
[----:B-1----:R-:W-:-:S04]  /*2490*/  FMUL R8, R7, R8 ;  /* 0x0000000807087220 */ /* 0x002fc80000400000 */
[----:B------:R-:W-:Y:S01]  /*24a0*/  FADD R17, R17, R8 ;  /* 0x0000000811117221 */ /* 0x000fe20000000000 */
[----:B------:R0:W-:Y:S01]  /*24b0*/  STL [R5+0x4], R8 ;  /* 0x0000040805007387 */ /* 0x0001e20000100800 */
[----:B--2---:R-:W-:-:S04]  /*24c0*/  FMUL R12, R12, R9 ;  /* 0x000000090c0c7220 */ /* 0x004fc80000400000 */
[----:B------:R-:W-:Y:S01]  /*24d0*/  FADD R17, R17, R12 ;  /* 0x0000000c11117221 */ /* 0x000fe20000000000 */
[----:B------:R0:W-:Y:S01]  /*24e0*/  STL [R5+0x8], R12 ;  /* 0x0000080c05007387 */ /* 0x0001e20000100800 */
[----:B---3--:R-:W-:-:S04]  /*24f0*/  FMUL R10, R10, R13 ;  /* 0x0000000d0a0a7220 */ /* 0x008fc80000400000 */
[----:B------:R-:W-:Y:S01]  /*2500*/  FADD R17, R17, R10 ;  /* 0x0000000a11117221 */ /* 0x000fe20000000000 */
[----:B------:R0:W-:Y:S06]  /*2510*/  STL [R5+0xc], R10 ;  /* 0x00000c0a05007387 */ /* 0x0001ec0000100800 */
.L_x_37:
[----:B------:R-:W-:Y:S05]  /*2520*/  BRA.U !UP1, `(.L_x_36) ;  /* 0x0000000109c07547 */ /* 0x000fea000b800000 */
[----:B------:R-:W-:Y:S01]  /*2530*/  UISETP.NE.AND UP0, UPT, UR15, 0x1, UPT ;  /* 0x000000010f00788c */ /* 0x000fe2000bf05270 */
[----:B0-----:R-:W-:-:S04]  /*2540*/  LOP3.LUT R5, R24, 0x1, RZ, 0xc0, !PT ;  /* 0x0000000118057812 */ /* 0x001fc800078ec0ff */
[----:B------:R-:W-:-:S04]  /*2550*/  ISETP.NE.U32.AND P0, PT, R5, 0x1, PT ;  /* 0x000000010500780c */ /* 0x000fc80003f05070 */
[----:B------:R-:W-:Y:S09]  /*2560*/  BRA.U !UP0, `(.L_x_38) ;  /* 0x0000000108707547 */ /* 0x000ff2000b800000 */
[----:B------:R-:W-:-:S05]  /*2570*/  LEA R5, R4, R3, 0x2 ;  /* 0x0000000304057211 */ /* 0x000fca00078e10ff */
[----:B----4-:R-:W2:Y:S04]  /*2580*/  LDL R8, [R5+0x4] ;  /* 0x0000040005087983 */ /* 0x010ea80000100800 */
[----:B---3--:R-:W3:Y:S01]  /*2590*/  LDL R6, [R5] ;  /* 0x0000000005067983 */ /* 0x008ee20000100800 */
[----:B------:R-:W-:Y:S01]  /*25a0*/  HFMA2 R9, -RZ, RZ, 0.96630859375, -0.0022525787353515625 ;  /* 0x3bbb989dff097431 */ /* 0x000fe200000001ff */
[----:B------:R-:W-:Y:S02]  /*25b0*/  MOV R11, 0x437c0000 ;  /* 0x437c0000000b7802 */ /* 0x000fe40000000f00 */
[----:B------:R-:W-:Y:S01]  /*25c0*/  IADD3 R4, PT, PT, R4, 0x2, RZ ;  /* 0x0000000204047810 */ /* 0x000fe20007ffe0ff */
[----:B--2---:R-:W-:Y:S01]  /*25d0*/  FADD R8, -R19, R8 ;  /* 0x0000000813087221 */ /* 0x004fe20000000100 */
[----:B---3--:R-:W-:-:S03]  /*25e0*/  FADD R6, R6, -R19 ;  /* 0x8000001306067221 */ /* 0x008fc60000000000 */
[-C--:B------:R-:W-:Y:S01]  /*25f0*/  FFMA.SAT R10, R8, R9.reuse, 0.5 ;  /* 0x3f000000080a7423 */ /* 0x080fe20000002009 */
[----:B------:R-:W-:-:S03]  /*2600*/  FFMA.SAT R7, R6, R9, 0.5 ;  /* 0x3f00000006077423 */ /* 0x000fc60000002009 */
[-C--:B------:R-:W-:Y:S01]  /*2610*/  FFMA.RM R10, R10, R11.reuse, 12582913 ;  /* 0x4b4000010a0a7423 */ /* 0x080fe2000000400b */
[----:B------:R-:W-:-:S03]  /*2620*/  FFMA.RM R7, R7, R11, 12582913 ;  /* 0x4b40000107077423 */ /* 0x000fc6000000400b */
[----:B------:R-:W-:Y:S01]  /*2630*/  FADD R11, R10, -12583039 ;  /* 0xcb40007f0a0b7421 */ /* 0x000fe20000000000 */
[----:B------:R-:W-:-:S03]  /*2640*/  FADD R9, R7, -12583039 ;  /* 0xcb40007f07097421 */ /* 0x000fc60000000000 */
[----:B------:R-:W-:Y:S01]  /*2650*/  FFMA R11, R8, 1.4426950216293334961, -R11 ;  /* 0x3fb8aa3b080b7823 */ /* 0x000fe2000000080b */
[----:B------:R-:W-:-:S03]  /*2660*/  FFMA R9, R6, 1.4426950216293334961, -R9 ;  /* 0x3fb8aa3b06097823 */ /* 0x000fc60000000809 */
[----:B------:R-:W-:Y:S01]  /*2670*/  FFMA R11, R8, 1.925963033500011079e-08, R11 ;  /* 0x32a57060080b7823 */ /* 0x000fe2000000000b */
[----:B------:R-:W-:-:S05]  /*2680*/  FFMA R9, R6, 1.925963033500011079e-08, R9 ;  /* 0x32a5706006097823 */ /* 0x000fca0000000009 */
[----:B------:R-:W0:Y:S08]  /*2690*/  MUFU.EX2 R11, R11 ;  /* 0x0000000b000b7308 */ /* 0x000e300000000800 */
[----:B------:R-:W1:Y:S01]  /*26a0*/  MUFU.EX2 R6, R9 ;  /* 0x0000000900067308 */ /* 0x000e620000000800 */
[----:B------:R-:W-:Y:S02]  /*26b0*/  SHF.L.U32 R7, R7, 0x17, RZ ;  /* 0x0000001707077819 */ /* 0x000fe400000006ff */
[----:B------:R-:W-:-:S05]  /*26c0*/  SHF.L.U32 R10, R10, 0x17, RZ ;  /* 0x000000170a0a7819 */ /* 0x000fca00000006ff */
[----:B0-----:R-:W-:Y:S01]  /*26d0*/  FMUL R10, R10, R11 ;  /* 0x0000000b0a0a7220 */ /* 0x001fe20000400000 */
[----:B-1----:R-:W-:-:S04]  /*26e0*/  FMUL R6, R7, R6 ;  /* 0x0000000607067220 */ /* 0x002fc80000400000 */
[----:B------:R0:W-:Y:S04]  /*26f0*/  STL [R5+0x4], R10 ;  /* 0x0000040a05007387 */ /* 0x0001e80000100800 */
[----:B------:R0:W-:Y:S01]  /*2700*/  STL [R5], R6 ;  /* 0x0000000605007387 */ /* 0x0001e20000100800 */
[----:B------:R-:W-:-:S04]  /*2710*/  FADD R17, R17, R6 ;  /* 0x0000000611117221 */ /* 0x000fc80000000000 */
[----:B------:R-:W-:-:S07]  /*2720*/  FADD R17, R17, R10 ;  /* 0x0000000a11117221 */ /* 0x000fce0000000000 */
.L_x_38:
[----:B------:R-:W-:Y:S05]  /*2730*/  @P0 BRA `(.L_x_36) ;  /* 0x00000000003c0947 */ /* 0x000fea0003800000 */
[----:B------:R-:W-:-:S05]  /*2740*/  LEA R4, R4, R3, 0x2 ;  /* 0x0000000304047211 */ /* 0x000fca00078e10ff */
[----:B0--34-:R-:W2:Y:S01]  /*2750*/  LDL R6, [R4] ;  /* 0x0000000004067983 */ /* 0x019ea20000100800 */
[----:B------:R-:W-:Y:S01]  /*2760*/  HFMA2 R5, -RZ, RZ, 0.96630859375, -0.0022525787353515625 ;  /* 0x3bbb989dff057431 */ /* 0x000fe200000001ff */
[----:B------:R-:W-:Y:S01]  /*2770*/  MOV R8, 0x437c0000 ;  /* 0x437c000000087802 */ /* 0x000fe20000000f00 */
[----:B--2---:R-:W-:-:S04]  /*2780*/  FADD R6, R6, -R19 ;  /* 0x8000001306067221 */ /* 0x004fc80000000000 */
[----:B------:R-:W-:-:S04]  /*2790*/  FFMA.SAT R5, R6, R5, 0.5 ;  /* 0x3f00000006057423 */ /* 0x000fc80000002005 */
[----:B------:R-:W-:-:S04]  /*27a0*/  FFMA.RM R5, R5, R8, 12582913 ;  /* 0x4b40000105057423 */ /* 0x000fc80000004008 */
[C---:B------:R-:W-:Y:S01]  /*27b0*/  FADD R7, R5.reuse, -12583039 ;  /* 0xcb40007f05077421 */ /* 0x040fe20000000000 */
[----:B------:R-:W-:-:S03]  /*27c0*/  SHF.L.U32 R5, R5, 0x17, RZ ;  /* 0x0000001705057819 */ /* 0x000fc600000006ff */
[----:B------:R-:W-:-:S04]  /*27d0*/  FFMA R7, R6, 1.4426950216293334961, -R7 ;  /* 0x3fb8aa3b06077823 */ /* 0x000fc80000000807 */
[----:B------:R-:W-:-:S04]  /*27e0*/  FFMA R7, R6, 1.925963033500011079e-08, R7 ;  /* 0x32a5706006077823 */ /* 0x000fc80000000007 */
[----:B------:R-:W0:Y:S02]  /*27f0*/  MUFU.EX2 R6, R7 ;  /* 0x0000000700067308 */ /* 0x000e240000000800 */
[----:B0-----:R-:W-:-:S04]  /*2800*/  FMUL R5, R5, R6 ;  /* 0x0000000605057220 */ /* 0x001fc80000400000 */
[----:B------:R-:W-:Y:S01]  /*2810*/  FADD R17, R17, R5 ;  /* 0x0000000511117221 */ /* 0x000fe20000000000 */
[----:B------:R1:W-:Y:S06]  /*2820*/  STL [R4], R5 ;  /* 0x0000000504007387 */ /* 0x0003ec0000100800 */
.L_x_36:
[----:B------:R-:W-:Y:S05]  /*2830*/  BSYNC.RECONVERGENT B1 ;  /* 0x0000000000017941 */ /* 0x000fea0003800200 */
.L_x_31:
[----:B------:R-:W-:Y:S05]  /*2840*/  @!P2 BRA `(.L_x_39) ;  /* 0x0000001c00a0a947 */ /* 0x000fea0003800000 */
[----:B------:R-:W-:Y:S01]  /*2850*/  ISETP.GE.U32.AND P0, PT, R24, 0x10, PT ;  /* 0x000000101800780c */ /* 0x000fe20003f06070 */
[----:B------:R-:W-:Y:S01]  /*2860*/  BSSY.RECONVERGENT B4, `(.L_x_40) ;  /* 0x00000f3000047945 */ /* 0x000fe20003800200 */
[----:B01234-:R-:W-:-:S11]  /*2870*/  HFMA2 R6, -RZ, RZ, 0, 0 ;  /* 0x00000000ff067431 */ /* 0x01ffd600000001ff */
[----:B------:R-:W-:Y:S05]  /*2880*/  @!P0 BRA `(.L_x_41) ;  /* 0x0000000c00c08947 */ /* 0x000fea0003800000 */
[----:B------:R-:W-:Y:S01]  /*2890*/  BSSY.RECONVERGENT B3, `(.L_x_41) ;  /* 0x00000ef000037945 */ /* 0x000fe20003800200 */
[----:B------:R-:W-:-:S07]  /*28a0*/  MOV R18, RZ ;  /* 0x000000ff00127202 */ /* 0x000fce0000000f00 */
.L_x_74:
[----:B------:R-:W-:-:S05]  /*28b0*/  LEA R16, R18, R3, 0x2 ;  /* 0x0000000312107211 */ /* 0x000fca00078e10ff */
[----:B------:R-:W2:Y:S01]  /*28c0*/  LDL.128 R4, [R16] ;  /* 0x0000000010047983 */ /* 0x000ea20000100c00 */
[----:B------:R-:W0:Y:S01]  /*28d0*/  MUFU.RCP R8, R17 ;  /* 0x0000001100087308 */ /* 0x000e220000001000 */
[----:B------:R-:W-:Y:S01]  /*28e0*/  BSSY.RECONVERGENT B5, `(.L_x_42) ;  /* 0x000000c000057945 */ /* 0x000fe20003800200 */
[----:B0-----:R-:W-:-:S04]  /*28f0*/  FFMA R9, R8, -R17, 1 ;  /* 0x3f80000008097423 */ /* 0x001fc80000000811 */
[----:B------:R-:W-:Y:S02]  /*2900*/  FFMA R9, R8, R9, R8 ;  /* 0x0000000908097223 */ /* 0x000fe40000000008 */
[----:B--2---:R-:W0:Y:S02]  /*2910*/  FCHK P0, R4, R17 ;  /* 0x0000001104007302 */ /* 0x004e240000000000 */
[----:B------:R-:W-:-:S04]  /*2920*/  FFMA R8, R4, R9, RZ ;  /* 0x0000000904087223 */ /* 0x000fc800000000ff */
[----:B------:R-:W-:-:S04]  /*2930*/  FFMA R10, R8, -R17, R4 ;  /* 0x80000011080a7223 */ /* 0x000fc80000000004 */
[----:B------:R-:W-:Y:S01]  /*2940*/  FFMA R8, R9, R10, R8 ;  /* 0x0000000a09087223 */ /* 0x000fe20000000008 */
[----:B0-----:R-:W-:Y:S06]  /*2950*/  @!P0 BRA `(.L_x_43) ;  /* 0x0000000000108947 */ /* 0x001fec0003800000 */
[----:B------:R-:W-:Y:S02]  /*2960*/  MOV R25, R4 ;  /* 0x0000000400197202 */ /* 0x000fe40000000f00 */
[----:B------:R-:W-:-:S07]  /*2970*/  MOV R24, 0x2990 ;  /* 0x0000299000187802 */ /* 0x000fce0000000f00 */
[----:B------:R-:W-:Y:S05]  /*2980*/  CALL.REL.NOINC `($__internal_2_$__cuda_sm3x_div_rn_noftz_f32_slowpath) ;  /* 0x0000003800a47944 */ /* 0x000fea0003c00000 */
[----:B------:R-:W-:-:S07]  /*2990*/  MOV R8, R11 ;  /* 0x0000000b00087202 */ /* 0x000fce0000000f00 */
.L_x_43:
[----:B------:R-:W-:Y:S05]  /*29a0*/  BSYNC.RECONVERGENT B5 ;  /* 0x0000000000057941 */ /* 0x000fea0003800200 */
.L_x_42:
[----:B------:R-:W0:Y:S01]  /*29b0*/  MUFU.RCP R4, R17 ;  /* 0x0000001100047308 */ /* 0x000e220000001000 */
[----:B------:R-:W-:Y:S07]  /*29c0*/  BSSY.RECONVERGENT B5, `(.L_x_44) ;  /* 0x000000c000057945 */ /* 0x000fee0003800200 */
[----:B------:R-:W1:Y:S01]  /*29d0*/  FCHK P0, R5, R17 ;  /* 0x0000001105007302 */ /* 0x000e620000000000 */
[----:B0-----:R-:W-:-:S04]  /*29e0*/  FFMA R9, R4, -R17, 1 ;  /* 0x3f80000004097423 */ /* 0x001fc80000000811 */
[----:B------:R-:W-:-:S04]  /*29f0*/  FFMA R11, R4, R9, R4 ;  /* 0x00000009040b7223 */ /* 0x000fc80000000004 */
[----:B------:R-:W-:-:S04]  /*2a00*/  FFMA R4, R5, R11, RZ ;  /* 0x0000000b05047223 */ /* 0x000fc800000000ff */
[----:B------:R-:W-:-:S04]  /*2a10*/  FFMA R9, R4, -R17, R5 ;  /* 0x8000001104097223 */ /* 0x000fc80000000005 */
[----:B------:R-:W-:Y:S01]  /*2a20*/  FFMA R9, R11, R9, R4 ;  /* 0x000000090b097223 */ /* 0x000fe20000000004 */
[----:B-1----:R-:W-:Y:S06]  /*2a30*/  @!P0 BRA `(.L_x_45) ;  /* 0x0000000000108947 */ /* 0x002fec0003800000 */
[----:B------:R-:W-:Y:S02]  /*2a40*/  MOV R25, R5 ;  /* 0x0000000500197202 */ /* 0x000fe40000000f00 */
[----:B------:R-:W-:-:S07]  /*2a50*/  MOV R24, 0x2a70 ;  /* 0x00002a7000187802 */ /* 0x000fce0000000f00 */
[----:B------:R-:W-:Y:S05]  /*2a60*/  CALL.REL.NOINC `($__internal_2_$__cuda_sm3x_div_rn_noftz_f32_slowpath) ;  /* 0x00000038006c7944 */ /* 0x000fea0003c00000 */
[----:B------:R-:W-:-:S07]  /*2a70*/  MOV R9, R11 ;  /* 0x0000000b00097202 */ /* 0x000fce0000000f00 */
.L_x_45:
[----:B------:R-:W-:Y:S05]  /*2a80*/  BSYNC.RECONVERGENT B5 ;  /* 0x0000000000057941 */ /* 0x000fea0003800200 */
.L_x_44:
        /* <DEDUP_REMOVED lines=13> */
.L_x_47:
[----:B------:R-:W-:Y:S05]  /*2b60*/  BSYNC.RECONVERGENT B5 ;  /* 0x0000000000057941 */ /* 0x000fea0003800200 */
.L_x_46:
        /* <DEDUP_REMOVED lines=12> */
.L_x_49:
[----:B------:R-:W-:Y:S05]  /*2c30*/  BSYNC.RECONVERGENT B5 ;  /* 0x0000000000057941 */ /* 0x000fea0003800200 */
.L_x_48:
[----:B------:R-:W2:Y:S01]  /*2c40*/  LDL.128 R4, [R16+0x10] ;  /* 0x0000100010047983 */ /* 0x000ea20000100c00 */
[----:B------:R-:W0:Y:S01]  /*2c50*/  MUFU.RCP R12, R17 ;  /* 0x00000011000c7308 */ /* 0x000e220000001000 */
[----:B------:R-:W-:Y:S02]  /*2c60*/  BSSY.RECONVERGENT B5, `(.L_x_50) ;  /* 0x000000d000057945 */ /* 0x000fe40003800200 */
[----:B------:R1:W-:Y:S01]  /*2c70*/  STL.128 [R16], R8 ;  /* 0x0000000810007387 */ /* 0x0003e20000100c00 */
[----:B0-----:R-:W-:-:S04]  /*2c80*/  FFMA R13, R12, -R17, 1 ;  /* 0x3f8000000c0d7423 */ /* 0x001fc80000000811 */
[----:B------:R-:W-:Y:S01]  /*2c90*/  FFMA R13, R12, R13, R12 ;  /* 0x0000000d0c0d7223 */ /* 0x000fe2000000000c */
[----:B--2---:R-:W0:Y:S03]  /*2ca0*/  FCHK P0, R4, R17 ;  /* 0x0000001104007302 */ /* 0x004e260000000000 */
[----:B------:R-:W-:-:S04]  /*2cb0*/  FFMA R15, R13, R4, RZ ;  /* 0x000000040d0f7223 */ /* 0x000fc800000000ff */
[----:B------:R-:W-:-:S04]  /*2cc0*/  FFMA R12, R15, -R17, R4 ;  /* 0x800000110f0c7223 */ /* 0x000fc80000000004 */
[----:B------:R-:W-:Y:S01]  /*2cd0*/  FFMA R12, R13, R12, R15 ;  /* 0x0000000c0d0c7223 */ /* 0x000fe2000000000f */
[----:B01----:R-:W-:Y:S06]  /*2ce0*/  @!P0 BRA `(.L_x_51) ;  /* 0x0000000000108947 */ /* 0x003fec0003800000 */
[----:B------:R-:W-:Y:S02]  /*2cf0*/  MOV R25, R4 ;  /* 0x0000000400197202 */ /* 0x000fe40000000f00 */
[----:B------:R-:W-:-:S07]  /*2d00*/  MOV R24, 0x2d20 ;  /* 0x00002d2000187802 */ /* 0x000fce0000000f00 */
[----:B------:R-:W-:Y:S05]  /*2d10*/  CALL.REL.NOINC `($__internal_2_$__cuda_sm3x_div_rn_noftz_f32_slowpath) ;  /* 0x0000003400c07944 */ /* 0x000fea0003c00000 */
[----:B------:R-:W-:-:S07]  /*2d20*/  MOV R12, R11 ;  /* 0x0000000b000c7202 */ /* 0x000fce0000000f00 */
.L_x_51:
[----:B------:R-:W-:Y:S05]  /*2d30*/  BSYNC.RECONVERGENT B5 ;  /* 0x0000000000057941 */ /* 0x000fea0003800200 */
.L_x_50:
        /* <DEDUP_REMOVED lines=13> */
.L_x_53:
[----:B------:R-:W-:Y:S05]  /*2e10*/  BSYNC.RECONVERGENT B5 ;  /* 0x0000000000057941 */ /* 0x000fea0003800200 */
.L_x_52:
        /* <DEDUP_REMOVED lines=13> */
.L_x_55:
[----:B------:R-:W-:Y:S05]  /*2ef0*/  BSYNC.RECONVERGENT B5 ;  /* 0x0000000000057941 */ /* 0x000fea0003800200 */
.L_x_54:
        /* <DEDUP_REMOVED lines=13> */
.L_x_57:
[----:B------:R-:W-:Y:S05]  /*2fd0*/  BSYNC.RECONVERGENT B5 ;  /* 0x0000000000057941 */ /* 0x000fea0003800200 */
.L_x_56:
[----:B------:R-:W2:Y:S01]  /*2fe0*/  LDL.128 R4, [R16+0x20] ;  /* 0x0000200010047983 */ /* 0x000ea20000100c00 */
[----:B------:R-:W0:Y:S01]  /*2ff0*/  MUFU.RCP R8, R17 ;  /* 0x0000001100087308 */ /* 0x000e220000001000 */
[----:B------:R-:W-:Y:S02]  /*3000*/  BSSY.RECONVERGENT B5, `(.L_x_58) ;  /* 0x000000d000057945 */ /* 0x000fe40003800200 */
[----:B------:R1:W-:Y:S01]  /*3010*/  STL.128 [R16+0x10], R12 ;  /* 0x0000100c10007387 */ /* 0x0003e20000100c00 */
        /* <DEDUP_REMOVED lines=11> */
.L_x_59:
[----:B------:R-:W-:Y:S05]  /*30d0*/  BSYNC.RECONVERGENT B5 ;  /* 0x0000000000057941 */ /* 0x000fea0003800200 */
.L_x_58:
        /* <DEDUP_REMOVED lines=13> */
.L_x_61:
[----:B------:R-:W-:Y:S05]  /*31b0*/  BSYNC.RECONVERGENT B5 ;  /* 0x0000000000057941 */ /* 0x000fea0003800200 */
.L_x_60:
        /* <DEDUP_REMOVED lines=13> */
.L_x_63:
[----:B------:R-:W-:Y:S05]  /*3290*/  BSYNC.RECONVERGENT B5 ;  /* 0x0000000000057941 */ /* 0x000fea0003800200 */
.L_x_62:
        /* <DEDUP_REMOVED lines=12> */
.L_x_65:
[----:B------:R-:W-:Y:S05]  /*3360*/  BSYNC.RECONVERGENT B5 ;  /* 0x0000000000057941 */ /* 0x000fea0003800200 */
.L_x_64:
        /* <DEDUP_REMOVED lines=15> */
.L_x_67:
[----:B------:R-:W-:Y:S05]  /*3460*/  BSYNC.RECONVERGENT B5 ;  /* 0x0000000000057941 */ /* 0x000fea0003800200 */
.L_x_66:
        /* <DEDUP_REMOVED lines=13> */
.L_x_69:
[----:B------:R-:W-:Y:S05]  /*3540*/  BSYNC.RECONVERGENT B5 ;  /* 0x0000000000057941 */ /* 0x000fea0003800200 */
.L_x_68:
        /* <DEDUP_REMOVED lines=13> */
.L_x_71:
[----:B------:R-:W-:Y:S05]  /*3620*/  BSYNC.RECONVERGENT B5 ;  /* 0x0000000000057941 */ /* 0x000fea0003800200 */
.L_x_70:
        /* <DEDUP_REMOVED lines=13> */
.L_x_73:
[----:B------:R-:W-:Y:S05]  /*3700*/  BSYNC.RECONVERGENT B5 ;  /* 0x0000000000057941 */ /* 0x000fea0003800200 */
.L_x_72:
[----:B------:R-:W0:Y:S01]  /*3710*/  LDCU UR17, c[0x0][0x3a8] ;  /* 0x00007500ff1177ac */ /* 0x000e220008000800 */
[----:B------:R1:W-:Y:S01]  /*3720*/  STL.128 [R16+0x30], R12 ;  /* 0x0000300c10007387 */ /* 0x0003e20000100c00 */
[----:B------:R-:W-:Y:S02]  /*3730*/  IADD3 R18, PT, PT, R18, 0x10, RZ ;  /* 0x0000001012127810 */ /* 0x000fe40007ffe0ff */
[----:B0-----:R-:W-:-:S04]  /*3740*/  MOV R24, UR17 ;  /* 0x0000001100187c02 */ /* 0x001fc80008000f00 */
[----:B------:R-:W-:-:S04]  /*3750*/  LOP3.LUT R6, R24, 0x7ffffff0, RZ, 0xc0, !PT ;  /* 0x7ffffff018067812 */ /* 0x000fc800078ec0ff */
[----:B------:R-:W-:-:S13]  /*3760*/  ISETP.NE.AND P0, PT, R18, R6, PT ;  /* 0x000000061200720c */ /* 0x000fda0003f05270 */
[----:B-1----:R-:W-:Y:S05]  /*3770*/  @P0 BRA `(.L_x_74) ;  /* 0xfffffff0004c0947 */ /* 0x002fea000383ffff */
[----:B------:R-:W-:Y:S05]  /*3780*/  BSYNC.RECONVERGENT B3 ;  /* 0x0000000000037941 */ /* 0x000fea0003800200 */
.L_x_41:
[----:B------:R-:W-:Y:S05]  /*3790*/  BSYNC.RECONVERGENT B4 ;  /* 0x0000000000047941 */ /* 0x000fea0003800200 */
.L_x_40:
[----:B------:R-:W-:Y:S01]  /*37a0*/  LOP3.LUT P0, R24, R24, 0xf, RZ, 0xc0, !PT ;  /* 0x0000000f18187812 */ /* 0x000fe2000780c0ff */
[----:B------:R-:W-:-:S12]  /*37b0*/  BSSY.RECONVERGENT B4, `(.L_x_39) ;  /* 0x00000f1000047945 */ /* 0x000fd80003800200 */
[----:B------:R-:W-:Y:S05]  /*37c0*/  @!P0 BRA `(.L_x_75) ;  /* 0x0000000c00bc8947 */ /* 0x000fea0003800000 */
[----:B------:R-:W-:Y:S01]  /*37d0*/  IADD3 R24, PT, PT, R24, -0x1, RZ ;  /* 0xffffffff18187810 */ /* 0x000fe20007ffe0ff */
[----:B------:R-:W-:Y:S03]  /*37e0*/  BSSY.RECONVERGENT B3, `(.L_x_76) ;  /* 0x0000079000037945 */ /* 0x000fe60003800200 */
[----:B------:R-:W-:-:S13]  /*37f0*/  ISETP.GE.U32.AND P0, PT, R24, 0x7, PT ;  /* 0x000000071800780c */ /* 0x000fda0003f06070 */
[----:B------:R-:W-:Y:S05]  /*3800*/  @!P0 BRA `(.L_x_77) ;  /* 0x0000000400d88947 */ /* 0x000fea0003800000 */
[----:B------:R-:W-:-:S05]  /*3810*/  LEA R5, R6, R3, 0x2 ;  /* 0x0000000306057211 */ /* 0x000fca00078e10ff */
[----:B------:R-:W2:Y:S01]  /*3820*/  LDL R25, [R5] ;  /* 0x0000000005197983 */ /* 0x000ea20000100800 */
        /* <DEDUP_REMOVED lines=9> */
[----:B------:R-:W-:-:S07]  /*38c0*/  MOV R24, 0x38e0 ;  /* 0x000038e000187802 */ /* 0x000fce0000000f00 */
[----:B------:R-:W-:Y:S05]  /*38d0*/  CALL.REL.NOINC `($__internal_2_$__cuda_sm3x_div_rn_noftz_f32_slowpath) ;  /* 0x0000002800d07944 */ /* 0x000fea0003c00000 */
.L_x_79:
[----:B------:R-:W-:Y:S05]  /*38e0*/  BSYNC.RECONVERGENT B5 ;  /* 0x0000000000057941 */ /* 0x000fea0003800200 */
.L_x_78:
[----:B------:R-:W2:Y:S01]  /*38f0*/  LDL R25, [R5+0x4] ;  /* 0x0000040005197983 */ /* 0x000ea20000100800 */
[----:B------:R-:W0:Y:S01]  /*3900*/  MUFU.RCP R4, R17 ;  /* 0x0000001100047308 */ /* 0x000e220000001000 */
[----:B------:R-:W-:Y:S02]  /*3910*/  BSSY.RECONVERGENT B5, `(.L_x_80) ;  /* 0x000000c000057945 */ /* 0x000fe40003800200 */
[----:B------:R1:W-:Y:S01]  /*3920*/  STL [R5], R11 ;  /* 0x0000000b05007387 */ /* 0x0003e20000100800 */
[----:B0-----:R-:W-:-:S04]  /*3930*/  FFMA R7, R4, -R17, 1 ;  /* 0x3f80000004077423 */ /* 0x001fc80000000811 */
[----:B------:R-:W-:Y:S01]  /*3940*/  FFMA R4, R4, R7, R4 ;  /* 0x0000000704047223 */ /* 0x000fe20000000004 */
[----:B--2---:R-:W0:Y:S03]  /*3950*/  FCHK P0, R25, R17 ;  /* 0x0000001119007302 */ /* 0x004e260000000000 */
[----:B------:R-:W-:-:S04]  /*3960*/  FFMA R7, R4, R25, RZ ;  /* 0x0000001904077223 */ /* 0x000fc800000000ff */
[----:B------:R-:W-:-:S04]  /*3970*/  FFMA R8, R7, -R17, R25 ;  /* 0x8000001107087223 */ /* 0x000fc80000000019 */
[----:B------:R-:W-:Y:S01]  /*3980*/  FFMA R8, R4, R8, R7 ;  /* 0x0000000804087223 */ /* 0x000fe20000000007 */
[----:B01----:R-:W-:Y:S06]  /*3990*/  @!P0 BRA `(.L_x_81) ;  /* 0x00000000000c8947 */ /* 0x003fec0003800000 */
[----:B------:R-:W-:-:S07]  /*39a0*/  MOV R24, 0x39c0 ;  /* 0x000039c000187802 */ /* 0x000fce0000000f00 */
[----:B------:R-:W-:Y:S05]  /*39b0*/  CALL.REL.NOINC `($__internal_2_$__cuda_sm3x_div_rn_noftz_f32_slowpath) ;  /* 0x0000002800987944 */ /* 0x000fea0003c00000 */
[----:B------:R-:W-:-:S07]  /*39c0*/  MOV R8, R11 ;  /* 0x0000000b00087202 */ /* 0x000fce0000000f00 */
.L_x_81:
[----:B------:R-:W-:Y:S05]  /*39d0*/  BSYNC.RECONVERGENT B5 ;  /* 0x0000000000057941 */ /* 0x000fea0003800200 */
.L_x_80:
[----:B------:R-:W2:Y:S01]  /*39e0*/  LDL R25, [R5+0x8] ;  /* 0x0000080005197983 */ /* 0x000ea20000100800 */
[----:B------:R-:W0:Y:S01]  /*39f0*/  MUFU.RCP R4, R17 ;  /* 0x0000001100047308 */ /* 0x000e220000001000 */
[----:B------:R-:W-:Y:S02]  /*3a00*/  BSSY.RECONVERGENT B5, `(.L_x_82) ;  /* 0x000000b000057945 */ /* 0x000fe40003800200 */
[----:B------:R1:W-:Y:S01]  /*3a10*/  STL [R5+0x4], R8 ;  /* 0x0000040805007387 */ /* 0x0003e20000100800 */
        /* <DEDUP_REMOVED lines=9> */
.L_x_83:
[----:B------:R-:W-:Y:S05]  /*3ab0*/  BSYNC.RECONVERGENT B5 ;  /* 0x0000000000057941 */ /* 0x000fea0003800200 */
.L_x_82:
        /* <DEDUP_REMOVED lines=14> */
.L_x_85:
[----:B------:R-:W-:Y:S05]  /*3ba0*/  BSYNC.RECONVERGENT B5 ;  /* 0x0000000000057941 */ /* 0x000fea0003800200 */
.L_x_84:
        /* <DEDUP_REMOVED lines=13> */
.L_x_87:
[----:B------:R-:W-:Y:S05]  /*3c80*/  BSYNC.RECONVERGENT B5 ;  /* 0x0000000000057941 */ /* 0x000fea0003800200 */
.L_x_86:
        /* <DEDUP_REMOVED lines=14> */
.L_x_89:
[----:B------:R-:W-:Y:S05]  /*3d70*/  BSYNC.RECONVERGENT B5 ;  /* 0x0000000000057941 */ /* 0x000fea0003800200 */
.L_x_88:
        /* <DEDUP_REMOVED lines=13> */
.L_x_91:
[----:B------:R-:W-:Y:S05]  /*3e50*/  BSYNC.RECONVERGENT B5 ;  /* 0x0000000000057941 */ /* 0x000fea0003800200 */
.L_x_90:
        /* <DEDUP_REMOVED lines=14> */
.L_x_93:
[----:B------:R-:W-:Y:S05]  /*3f40*/  BSYNC.RECONVERGENT B5 ;  /* 0x0000000000057941 */ /* 0x000fea0003800200 */
.L_x_92:
[----:B------:R0:W-:Y:S01]  /*3f50*/  STL [R5+0x1c], R4 ;  /* 0x00001c0405007387 */ /* 0x0001e20000100800 */
[----:B------:R-:W-:-:S07]  /*3f60*/  IADD3 R6, PT, PT, R6, 0x8, RZ ;  /* 0x0000000806067810 */ /* 0x000fce0007ffe0ff */
.L_x_77:
[----:B------:R-:W-:Y:S05]  /*3f70*/  BSYNC.RECONVERGENT B3 ;  /* 0x0000000000037941 */ /* 0x000fea0003800200 */
.L_x_76:
[----:B------:R-:W-:-:S09]  /*3f80*/  UISETP.NE.AND UP0, UPT, UR14, URZ, UPT ;  /* 0x000000ff0e00728c */ /* 0x000fd2000bf05270 */
[----:B------:R-:W-:Y:S05]  /*3f90*/  BRA.U !UP0, `(.L_x_75) ;  /* 0x0000000508c87547 */ /* 0x000fea000b800000 */
[----:B------:R-:W-:-:S04]  /*3fa0*/  UIADD3 UR17, UPT, UPT, UR14, -0x1, URZ ;  /* 0xffffffff0e117890 */ /* 0x000fc8000fffe0ff */
[----:B------:R-:W-:-:S09]  /*3fb0*/  UISETP.GE.U32.AND UP0, UPT, UR17, 0x3, UPT ;  /* 0x000000031100788c */ /* 0x000fd2000bf06070 */
[----:B------:R-:W-:Y:S05]  /*3fc0*/  BRA.U !UP0, `(.L_x_94) ;  /* 0x0000000108f07547 */ /* 0x000fea000b800000 */
[----:B0-----:R-:W-:-:S05]  /*3fd0*/  LEA R5, R6, R3, 0x2 ;  /* 0x0000000306057211 */ /* 0x001fca00078e10ff */
        /* <DEDUP_REMOVED lines=12> */
.L_x_96:
[----:B------:R-:W-:Y:S05]  /*40a0*/  BSYNC.RECONVERGENT B3 ;  /* 0x0000000000037941 */ /* 0x000fea0003800200 */
.L_x_95:
        /* <DEDUP_REMOVED lines=14> */
.L_x_98:
[----:B------:R-:W-:Y:S05]  /*4190*/  BSYNC.RECONVERGENT B3 ;  /* 0x0000000000037941 */ /* 0x000fea0003800200 */
.L_x_97:
        /* <DEDUP_REMOVED lines=13> */
.L_x_100:
[----:B------:R-:W-:Y:S05]  /*4270*/  BSYNC.RECONVERGENT B3 ;  /* 0x0000000000037941 */ /* 0x000fea0003800200 */
.L_x_99:
        /* <DEDUP_REMOVED lines=14> */
.L_x_102:
[----:B------:R-:W-:Y:S05]  /*4360*/  BSYNC.RECONVERGENT B3 ;  /* 0x0000000000037941 */ /* 0x000fea0003800200 */
.L_x_101:
[----:B------:R1:W-:Y:S01]  /*4370*/  STL [R5+0xc], R4 ;  /* 0x00000c0405007387 */ /* 0x0003e20000100800 */
[----:B------:R-:W-:-:S07]  /*4380*/  IADD3 R6, PT, PT, R6, 0x4, RZ ;  /* 0x0000000406067810 */ /* 0x000fce0007ffe0ff */
.L_x_94:
[----:B------:R-:W-:-:S09]  /*4390*/  UISETP.NE.AND UP0, UPT, UR15, URZ, UPT ;  /* 0x000000ff0f00728c */ /* 0x000fd2000bf05270 */
[----:B------:R-:W-:Y:S05]  /*43a0*/  BRA.U !UP0, `(.L_x_75) ;  /* 0x0000000108c47547 */ /* 0x000fea000b800000 */
[----:B------:R-:W-:-:S05]  /*43b0*/  LEA R6, R6, R3, 0x2 ;  /* 0x0000000306067211 */ /* 0x000fca00078e10ff */
[----:B------:R-:W2:Y:S01]  /*43c0*/  LDL R25, [R6] ;  /* 0x0000000006197983 */ /* 0x000ea20000100800 */
[----:B01----:R-:W0:Y:S01]  /*43d0*/  MUFU.RCP R4, R17 ;  /* 0x0000001100047308 */ /* 0x003e220000001000 */
[----:B------:R-:W-:Y:S01]  /*43e0*/  MOV R7, UR15 ;  /* 0x0000000f00077c02 */ /* 0x000fe20008000f00 */
[----:B------:R-:W-:Y:S03]  /*43f0*/  BSSY.RECONVERGENT B3, `(.L_x_103) ;  /* 0x000000b000037945 */ /* 0x000fe60003800200 */
[----:B------:R-:W-:Y:S01]  /*4400*/  ISETP.NE.AND P4, PT, R7, 0x1, PT ;  /* 0x000000010700780c */ /* 0x000fe20003f85270 */
[----:B0-----:R-:W-:-:S04]  /*4410*/  FFMA R5, R4, -R17, 1 ;  /* 0x3f80000004057423 */ /* 0x001fc80000000811 */
[----:B------:R-:W-:Y:S01]  /*4420*/  FFMA R4, R4, R5, R4 ;  /* 0x0000000504047223 */ /* 0x000fe20000000004 */
[----:B--2---:R-:W0:Y:S03]  /*4430*/  FCHK P0, R25, R17 ;  /* 0x0000001119007302 */ /* 0x004e260000000000 */
[----:B------:R-:W-:-:S04]  /*4440*/  FFMA R5, R4, R25, RZ ;  /* 0x0000001904057223 */ /* 0x000fc800000000ff */
[----:B------:R-:W-:-:S04]  /*4450*/  FFMA R8, R5, -R17, R25 ;  /* 0x8000001105087223 */ /* 0x000fc80000000019 */
[----:B------:R-:W-:Y:S01]  /*4460*/  FFMA R11, R4, R8, R5 ;  /* 0x00000008040b7223 */ /* 0x000fe20000000005 */
[----:B0-----:R-:W-:Y:S06]  /*4470*/  @!P0 BRA `(.L_x_104) ;  /* 0x0000000000088947 */ /* 0x001fec0003800000 */
[----:B------:R-:W-:-:S07]  /*4480*/  MOV R24, 0x44a0 ;  /* 0x000044a000187802 */ /* 0x000fce0000000f00 */
[----:B------:R-:W-:Y:S05]  /*4490*/  CALL.REL.NOINC `($__internal_2_$__cuda_sm3x_div_rn_noftz_f32_slowpath) ;  /* 0x0000001c00e07944 */ /* 0x000fea0003c00000 */
.L_x_104:
[----:B------:R-:W-:Y:S05]  /*44a0*/  BSYNC.RECONVERGENT B3 ;  /* 0x0000000000037941 */ /* 0x000fea0003800200 */
.L_x_103:
[----:B------:R2:W-:Y:S01]  /*44b0*/  STL [R6], R11 ;  /* 0x0000000b06007387 */ /* 0x0005e20000100800 */
[----:B------:R-:W-:Y:S05]  /*44c0*/  @!P4 BRA `(.L_x_75) ;  /* 0x00000000007cc947 */ /* 0x000fea0003800000 */
[----:B------:R-:W3:Y:S01]  /*44d0*/  LDL R25, [R6+0x4] ;  /* 0x0000040006197983 */ /* 0x000ee20000100800 */
[----:B------:R-:W0:Y:S01]  /*44e0*/  MUFU.RCP R4, R17 ;  /* 0x0000001100047308 */ /* 0x000e220000001000 */
[----:B------:R-:W-:Y:S01]  /*44f0*/  MOV R7, UR15 ;  /* 0x0000000f00077c02 */ /* 0x000fe20008000f00 */
[----:B------:R-:W-:Y:S03]  /*4500*/  BSSY.RECONVERGENT B3, `(.L_x_105) ;  /* 0x000000b000037945 */ /* 0x000fe60003800200 */
[----:B------:R-:W-:Y:S01]  /*4510*/  ISETP.NE.AND P4, PT, R7, 0x2, PT ;  /* 0x000000020700780c */ /* 0x000fe20003f85270 */
[----:B0-----:R-:W-:-:S04]  /*4520*/  FFMA R5, R4, -R17, 1 ;  /* 0x3f80000004057423 */ /* 0x001fc80000000811 */
[----:B------:R-:W-:Y:S01]  /*4530*/  FFMA R4, R4, R5, R4 ;  /* 0x0000000504047223 */ /* 0x000fe20000000004 */
[----:B---3--:R-:W0:Y:S03]  /*4540*/  FCHK P0, R25, R17 ;  /* 0x0000001119007302 */ /* 0x008e260000000000 */
[----:B------:R-:W-:-:S04]  /*4550*/  FFMA R5, R4, R25, RZ ;  /* 0x0000001904057223 */ /* 0x000fc800000000ff */
[----:B------:R-:W-:-:S04]  /*4560*/  FFMA R8, R5, -R17, R25 ;  /* 0x8000001105087223 */ /* 0x000fc80000000019 */
[----:B--2---:R-:W-:Y:S01]  /*4570*/  FFMA R11, R4, R8, R5 ;  /* 0x00000008040b7223 */ /* 0x004fe20000000005 */
[----:B0-----:R-:W-:Y:S06]  /*4580*/  @!P0 BRA `(.L_x_106) ;  /* 0x0000000000088947 */ /* 0x001fec0003800000 */
[----:B------:R-:W-:-:S07]  /*4590*/  MOV R24, 0x45b0 ;  /* 0x000045b000187802 */ /* 0x000fce0000000f00 */
[----:B------:R-:W-:Y:S05]  /*45a0*/  CALL.REL.NOINC `($__internal_2_$__cuda_sm3x_div_rn_noftz_f32_slowpath) ;  /* 0x0000001c009c7944 */ /* 0x000fea0003c00000 */
.L_x_106:
[----:B------:R-:W-:Y:S05]  /*45b0*/  BSYNC.RECONVERGENT B3 ;  /* 0x0000000000037941 */ /* 0x000fea0003800200 */
.L_x_105:
[----:B------:R3:W-:Y:S01]  /*45c0*/  STL [R6+0x4], R11 ;  /* 0x0000040b06007387 */ /* 0x0007e20000100800 */
[----:B------:R-:W-:Y:S05]  /*45d0*/  @!P4 BRA `(.L_x_75) ;  /* 0x000000000038c947 */ /* 0x000fea0003800000 */
[----:B------:R-:W2:Y:S01]  /*45e0*/  LDL R25, [R6+0x8] ;  /* 0x0000080006197983 */ /* 0x000ea20000100800 */
[----:B------:R-:W0:Y:S01]  /*45f0*/  MUFU.RCP R4, R17 ;  /* 0x0000001100047308 */ /* 0x000e220000001000 */
[----:B------:R-:W-:Y:S01]  /*4600*/  BSSY.RECONVERGENT B3, `(.L_x_107) ;  /* 0x000000a000037945 */ /* 0x000fe20003800200 */
[----:B0-----:R-:W-:-:S04]  /*4610*/  FFMA R5, R4, -R17, 1 ;  /* 0x3f80000004057423 */ /* 0x001fc80000000811 */
[----:B------:R-:W-:Y:S02]  /*4620*/  FFMA R4, R4, R5, R4 ;  /* 0x0000000504047223 */ /* 0x000fe40000000004 */
[----:B--2---:R-:W0:Y:S02]  /*4630*/  FCHK P0, R25, R17 ;  /* 0x0000001119007302 */ /* 0x004e240000000000 */
[----:B------:R-:W-:-:S04]  /*4640*/  FFMA R5, R4, R25, RZ ;  /* 0x0000001904057223 */ /* 0x000fc800000000ff */
[----:B------:R-:W-:-:S04]  /*4650*/  FFMA R8, R5, -R17, R25 ;  /* 0x8000001105087223 */ /* 0x000fc80000000019 */
[----:B---3--:R-:W-:Y:S01]  /*4660*/  FFMA R11, R4, R8, R5 ;  /* 0x00000008040b7223 */ /* 0x008fe20000000005 */
[----:B0-----:R-:W-:Y:S06]  /*4670*/  @!P0 BRA `(.L_x_108) ;  /* 0x0000000000088947 */ /* 0x001fec0003800000 */
[----:B------:R-:W-:-:S07]  /*4680*/  MOV R24, 0x46a0 ;  /* 0x000046a000187802 */ /* 0x000fce0000000f00 */
[----:B------:R-:W-:Y:S05]  /*4690*/  CALL.REL.NOINC `($__internal_2_$__cuda_sm3x_div_rn_noftz_f32_slowpath) ;  /* 0x0000001c00607944 */ /* 0x000fea0003c00000 */
.L_x_108:
[----:B------:R-:W-:Y:S05]  /*46a0*/  BSYNC.RECONVERGENT B3 ;  /* 0x0000000000037941 */ /* 0x000fea0003800200 */
.L_x_107:
[----:B------:R4:W-:Y:S02]  /*46b0*/  STL [R6+0x8], R11 ;  /* 0x0000080b06007387 */ /* 0x0009e40000100800 */
.L_x_75:
[----:B------:R-:W-:Y:S05]  /*46c0*/  BSYNC.RECONVERGENT B4 ;  /* 0x0000000000047941 */ /* 0x000fea0003800200 */
.L_x_39:
[----:B------:R0:W-:Y:S04]  /*46d0*/  STL.128 [R1+0x500], RZ ;  /* 0x000500ff01007387 */ /* 0x0001e80000100c00 */
        /* <DEDUP_REMOVED lines=14> */
[----:B------:R0:W-:Y:S01]  /*47c0*/  STL.128 [R1+0x5f0], RZ ;  /* 0x0005f0ff01007387 */ /* 0x0001e20000100c00 */
[----:B------:R-:W-:Y:S05]  /*47d0*/  @!P2 BRA `(.L_x_109) ;  /* 0x00000010006ca947 */ /* 0x000fea0003800000 */
[----:B-1----:R-:W-:-:S07]  /*47e0*/  HFMA2 R29, -RZ, RZ, 0, 0 ;  /* 0x00000000ff1d7431 */ /* 0x002fce00000001ff */
.L_x_125:
[----:B------:R-:W-:Y:S05]  /*47f0*/  WARPSYNC.ALL ;  /* 0x0000000000007948 */ /* 0x000fea0003800000 */
[----:B-1----:R-:W1:Y:S01]  /*4800*/  LDCU UR17, c[0x0][0x3a8] ;  /* 0x00007500ff1177ac */ /* 0x002e620008000800 */
[----:B0-2---:R-:W-:Y:S01]  /*4810*/  IADD3 R5, PT, PT, R29, R20, RZ ;  /* 0x000000141d057210 */ /* 0x005fe20007ffe0ff */
[----:B------:R-:W-:Y:S01]  /*4820*/  BSSY.RECONVERGENT B1, `(.L_x_110) ;  /* 0x0000076000017945 */ /* 0x000fe20003800200 */
[----:B-1----:R-:W-:Y:S01]  /*4830*/  MOV R4, UR17 ;  /* 0x0000001100047c02 */ /* 0x002fe20008000f00 */
[----:B------:R-:W-:Y:S03]  /*4840*/  BAR.SYNC.DEFER_BLOCKING 0x0 ;  /* 0x0000000000007b1d */ /* 0x000fe60000010000 */
[----:B------:R-:W-:-:S13]  /*4850*/  ISETP.GE.OR P0, PT, R5, R4, !P3 ;  /* 0x000000040500720c */ /* 0x000fda0005f06670 */
[----:B-----5:R-:W-:Y:S05]  /*4860*/  @P0 BRA `(.L_x_111) ;  /* 0x0000000400c40947 */ /* 0x020fea0003800000 */
[----:B------:R-:W-:Y:S01]  /*4870*/  UISETP.GE.U32.AND UP0, UPT, UR7, 0xf, UPT ;  /* 0x0000000f0700788c */ /* 0x000fe2000bf06070 */
[----:B------:R-:W-:Y:S01]  /*4880*/  IMAD R5, R4, UR6, R5 ;  /* 0x0000000604057c24 */ /* 0x000fe2000f8e0205 */
[----:B----4-:R-:W-:-:S07]  /*4890*/  MOV R8, RZ ;  /* 0x000000ff00087202 */ /* 0x010fce0000000f00 */
[----:B------:R-:W-:Y:S05]  /*48a0*/  BRA.U !UP0, `(.L_x_112) ;  /* 0x0000000108b47547 */ /* 0x000fea000b800000 */
[----:B------:R-:W-:Y:S01]  /*48b0*/  HFMA2 R8, -RZ, RZ, 0, 0 ;  /* 0x00000000ff087431 */ /* 0x000fe200000001ff */
[----:B------:R-:W-:Y:S06]  /*48c0*/  BSSY.RECONVERGENT B2, `(.L_x_113) ;  /* 0x000002a000027945 */ /* 0x000fec0003800200 */
.L_x_114:
[----:B0--3--:R-:W0:Y:S01]  /*48d0*/  LDC.64 R6, c[0x0][0x390] ;  /* 0x0000e400ff067b82 */ /* 0x009e220000000a00 */
[----:B------:R-:W1:Y:S02]  /*48e0*/  LDCU UR17, c[0x0][0x3ac] ;  /* 0x00007580ff1177ac */ /* 0x000e640008000800 */
[----:B-1----:R-:W-:-:S04]  /*48f0*/  IMAD R9, R5, UR17, R8 ;  /* 0x0000001105097c24 */ /* 0x002fc8000f8e0208 */
[----:B0-----:R-:W-:-:S05]  /*4900*/  IMAD.WIDE R6, R9, 0x4, R6 ;  /* 0x0000000409067825 */ /* 0x001fca00078e0206 */
[----:B------:R-:W2:Y:S04]  /*4910*/  LDG.E R10, desc[UR12][R6.64] ;  /* 0x0000000c060a7981 */ /* 0x000ea8000c1e1900 */
[----:B------:R-:W3:Y:S04]  /*4920*/  LDG.E R12, desc[UR12][R6.64+0x4] ;  /* 0x0000040c060c7981 */ /* 0x000ee8000c1e1900 */
[----:B------:R-:W4:Y:S04]  /*4930*/  LDG.E R14, desc[UR12][R6.64+0x8] ;  /* 0x0000080c060e7981 */ /* 0x000f28000c1e1900 */
        /* <DEDUP_REMOVED lines=15> */
[----:B0-----:R-:W4:Y:S04]  /*4a30*/  LDG.E R10, desc[UR12][R6.64+0x2c] ;  /* 0x00002c0c060a7981 */ /* 0x001f28000c1e1900 */
[----:B-1----:R-:W5:Y:S04]  /*4a40*/  LDG.E R12, desc[UR12][R6.64+0x30] ;  /* 0x0000300c060c7981 */ /* 0x002f68000c1e1900 */
[----:B--2---:R-:W2:Y:S04]  /*4a50*/  LDG.E R14, desc[UR12][R6.64+0x34] ;  /* 0x0000340c060e7981 */ /* 0x004ea8000c1e1900 */
[----:B---3--:R-:W3:Y:S01]  /*4a60*/  LDG.E R16, desc[UR12][R6.64+0x38] ;  /* 0x0000380c06107981 */ /* 0x008ee2000c1e1900 */
[----:B------:R-:W-:-:S03]  /*4a70*/  IADD3 R8, PT, PT, R8, 0x10, RZ ;  /* 0x0000001008087810 */ /* 0x000fc60007ffe0ff */
[----:B------:R0:W-:Y:S04]  /*4a80*/  STS [R9+0x10], R18 ;  /* 0x0000101209007388 */ /* 0x0001e80000000800 */
[----:B------:R0:W-:Y:S04]  /*4a90*/  STS [R9+0x14], R24 ;  /* 0x0000141809007388 */ /* 0x0001e80000000800 */
[----:B------:R0:W-:Y:S04]  /*4aa0*/  STS [R9+0x18], R26 ;  /* 0x0000181a09007388 */ /* 0x0001e80000000800 */
[----:B------:R0:W-:Y:S04]  /*4ab0*/  STS [R9+0x1c], R28 ;  /* 0x00001c1c09007388 */ /* 0x0001e80000000800 */
[----:B------:R0:W-:Y:S04]  /*4ac0*/  STS [R9+0x20], R30 ;  /* 0x0000201e09007388 */ /* 0x0001e80000000800 */
[----:B------:R0:W-:Y:S04]  /*4ad0*/  STS [R9+0x24], R32 ;  /* 0x0000242009007388 */ /* 0x0001e80000000800 */
[----:B------:R0:W-:Y:S04]  /*4ae0*/  STS [R9+0x28], R34 ;  /* 0x0000282209007388 */ /* 0x0001e80000000800 */
[----:B------:R0:W-:Y:S01]  /*4af0*/  STS [R9+0x3c], R36 ;  /* 0x00003c2409007388 */ /* 0x0001e20000000800 */
[----:B------:R-:W-:-:S03]  /*4b00*/  ISETP.NE.AND P0, PT, R8, R21, PT ;  /* 0x000000150800720c */ /* 0x000fc60003f05270 */
[----:B----4-:R0:W-:Y:S04]  /*4b10*/  STS [R9+0x2c], R10 ;  /* 0x00002c0a09007388 */ /* 0x0101e80000000800 */
[----:B-----5:R0:W-:Y:S04]  /*4b20*/  STS [R9+0x30], R12 ;  /* 0x0000300c09007388 */ /* 0x0201e80000000800 */
[----:B--2---:R0:W-:Y:S04]  /*4b30*/  STS [R9+0x34], R14 ;  /* 0x0000340e09007388 */ /* 0x0041e80000000800 */
[----:B---3--:R0:W-:Y:S01]  /*4b40*/  STS [R9+0x38], R16 ;  /* 0x0000381009007388 */ /* 0x0081e20000000800 */
[----:B------:R-:W-:Y:S05]  /*4b50*/  @P0 BRA `(.L_x_114) ;  /* 0xfffffffc005c0947 */ /* 0x000fea000383ffff */
[----:B------:R-:W-:Y:S05]  /*4b60*/  BSYNC.RECONVERGENT B2 ;  /* 0x0000000000027941 */ /* 0x000fea0003800200 */
.L_x_113:
[----:B------:R-:W-:-:S07]  /*4b70*/  MOV R8, R21 ;  /* 0x0000001500087202 */ /* 0x000fce0000000f00 */
.L_x_112:
[----:B------:R-:W-:-:S09]  /*4b80*/  UISETP.NE.AND UP0, UPT, UR8, URZ, UPT ;  /* 0x000000ff0800728c */ /* 0x000fd2000bf05270 */
[----:B------:R-:W-:Y:S05]  /*4b90*/  BRA.U !UP0, `(.L_x_111) ;  /* 0x0000000108f87547 */ /* 0x000fea000b800000 */
[----:B------:R-:W-:Y:S02]  /*4ba0*/  UISETP.GE.U32.AND UP0, UPT, UR9, 0x7, UPT ;  /* 0x000000070900788c */ /* 0x000fe4000bf06070 */
[----:B------:R-:W-:-:S07]  /*4bb0*/  UISETP.NE.AND UP1, UPT, UR10, URZ, UPT ;  /* 0x000000ff0a00728c */ /* 0x000fce000bf25270 */
[----:B------:R-:W-:Y:S05]  /*4bc0*/  BRA.U !UP0, `(.L_x_115) ;  /* 0x00000001085c7547 */ /* 0x000fea000b800000 */
[----:B---3--:R-:W1:Y:S01]  /*4bd0*/  LDC.64 R6, c[0x0][0x390] ;  /* 0x0000e400ff067b82 */ /* 0x008e620000000a00 */
[----:B------:R-:W0:Y:S02]  /*4be0*/  LDCU UR17, c[0x0][0x3ac] ;  /* 0x00007580ff1177ac */ /* 0x000e240008000800 */
[----:B0-----:R-:W-:-:S04]  /*4bf0*/  IMAD R9, R5, UR17, R8 ;  /* 0x0000001105097c24 */ /* 0x001fc8000f8e0208 */
[----:B-1----:R-:W-:-:S05]  /*4c00*/  IMAD.WIDE R6, R9, 0x4, R6 ;  /* 0x0000000409067825 */ /* 0x002fca00078e0206 */
[----:B------:R-:W2:Y:S04]  /*4c10*/  LDG.E R9, desc[UR12][R6.64] ;  /* 0x0000000c06097981 */ /* 0x000ea8000c1e1900 */
        /* <DEDUP_REMOVED lines=18> */
.L_x_115:
[----:B------:R-:W-:Y:S05]  /*4d40*/  BRA.U !UP1, `(.L_x_111) ;  /* 0x00000001098c7547 */ /* 0x000fea000b800000 */
[----:B------:R-:W-:Y:S02]  /*4d50*/  UISETP.GE.U32.AND UP0, UPT, UR11, 0x3, UPT ;  /* 0x000000030b00788c */ /* 0x000fe4000bf06070 */
[----:B------:R-:W-:-:S07]  /*4d60*/  UISETP.NE.AND UP1, UPT, UR16, URZ, UPT ;  /* 0x000000ff1000728c */ /* 0x000fce000bf25270 */
[----:B------:R-:W-:Y:S05]  /*4d70*/  BRA.U !UP0, `(.L_x_116) ;  /* 0x00000001083c7547 */ /* 0x000fea000b800000 */
[----:B---3--:R-:W2:Y:S01]  /*4d80*/  LDC.64 R6, c[0x0][0x390] ;  /* 0x0000e400ff067b82 */ /* 0x008ea20000000a00 */
[----:B------:R-:W0:Y:S02]  /*4d90*/  LDCU UR17, c[0x0][0x3ac] ;  /* 0x00007580ff1177ac */ /* 0x000e240008000800 */
[----:B01----:R-:W-:-:S04]  /*4da0*/  IMAD R9, R5, UR17, R8 ;  /* 0x0000001105097c24 */ /* 0x003fc8000f8e0208 */
[----:B--2---:R-:W-:-:S05]  /*4db0*/  IMAD.WIDE R6, R9, 0x4, R6 ;  /* 0x0000000409067825 */ /* 0x004fca00078e0206 */
[----:B------:R-:W2:Y:S04]  /*4dc0*/  LDG.E R9, desc[UR12][R6.64] ;  /* 0x0000000c06097981 */ /* 0x000ea8000c1e1900 */
        /* <DEDUP_REMOVED lines=10> */
.L_x_116:
[----:B------:R-:W-:Y:S05]  /*4e70*/  BRA.U !UP1, `(.L_x_111) ;  /* 0x0000000109407547 */ /* 0x000fea000b800000 */
[----:B---3--:R-:W3:Y:S01]  /*4e80*/  LDC.64 R6, c[0x0][0x390] ;  /* 0x0000e400ff067b82 */ /* 0x008ee20000000a00 */
[----:B------:R-:W4:Y:S02]  /*4e90*/  LDCU UR17, c[0x0][0x3ac] ;  /* 0x00007580ff1177ac */ /* 0x000f240008000800 */
[----:B----4-:R-:W-:-:S04]  /*4ea0*/  IMAD R5, R5, UR17, R8 ;  /* 0x0000001105057c24 */ /* 0x010fc8000f8e0208 */
[----:B---3--:R-:W-:-:S05]  /*4eb0*/  IMAD.WIDE R6, R5, 0x4, R6 ;  /* 0x0000000405067825 */ /* 0x008fca00078e0206 */
[----:B------:R-:W3:Y:S01]  /*4ec0*/  LDG.E R5, desc[UR12][R6.64] ;  /* 0x0000000c06057981 */ /* 0x000ee2000c1e1900 */
[----:B------:R-:W-:Y:S01]  /*4ed0*/  IMAD R8, R20, UR17, R8 ;  /* 0x0000001114087c24 */ /* 0x000fe2000f8e0208 */
[----:B------:R-:W-:-:S04]  /*4ee0*/  UISETP.NE.AND UP0, UPT, UR16, 0x1, UPT ;  /* 0x000000011000788c */ /* 0x000fc8000bf05270 */
[----:B012---:R-:W-:-:S05]  /*4ef0*/  LEA R10, R8, UR4, 0x2 ;  /* 0x00000004080a7c11 */ /* 0x007fca000f8e10ff */
[----:B---3--:R0:W-:Y:S01]  /*4f00*/  STS [R10], R5 ;  /* 0x000000050a007388 */ /* 0x0081e20000000800 */
[----:B------:R-:W-:Y:S05]  /*4f10*/  BRA.U !UP0, `(.L_x_111) ;  /* 0x0000000108187547 */ /* 0x000fea000b800000 */
[----:B------:R-:W-:Y:S01]  /*4f20*/  UISETP.NE.AND UP0, UPT, UR16, 0x2, UPT ;  /* 0x000000021000788c */ /* 0x000fe2000bf05270 */
[----:B0-----:R-:W2:Y:S05]  /*4f30*/  LDG.E R5, desc[UR12][R6.64+0x4] ;  /* 0x0000040c06057981 */ /* 0x001eaa000c1e1900 */
[----:B------:R-:W-:-:S13]  /*4f40*/  PLOP3.LUT P0, PT, PT, PT, UP0, 0x80, 0x8 ;  /* 0x000000000008781c */ /* 0x000fda0003f0f008 */
[----:B------:R-:W3:Y:S04]  /*4f50*/  @P0 LDG.E R8, desc[UR12][R6.64+0x8] ;  /* 0x0000080c06080981 */ /* 0x000ee8000c1e1900 */
[----:B--2---:R0:W-:Y:S04]  /*4f60*/  STS [R10+0x4], R5 ;  /* 0x000004050a007388 */ /* 0x0041e80000000800 */
[----:B---3--:R0:W-:Y:S02]  /*4f70*/  @P0 STS [R10+0x8], R8 ;  /* 0x000008080a000388 */ /* 0x0081e40000000800 */
.L_x_111:
[----:B------:R-:W-:Y:S05]  /*4f80*/  BSYNC.RECONVERGENT B1 ;  /* 0x0000000000017941 */ /* 0x000fea0003800200 */
.L_x_110:
[----:B------:R-:W-:Y:S06]  /*4f90*/  BAR.SYNC.DEFER_BLOCKING 0x0 ;  /* 0x0000000000007b1d */ /* 0x000fec0000010000 */
[----:B------:R-:W-:Y:S05]  /*4fa0*/  @!P3 BRA `(.L_x_117) ;  /* 0x00000008006cb947 */ /* 0x000fea0003800000 */
[----:B0-----:R-:W-:Y:S01]  /*4fb0*/  HFMA2 R26, -RZ, RZ, 0, 0 ;  /* 0x00000000ff1a7431 */ /* 0x001fe200000001ff */
[----:B------:R-:W-:Y:S01]  /*4fc0*/  BSSY.RECONVERGENT B1, `(.L_x_117) ;  /* 0x0000099000017945 */ /* 0x000fe20003800200 */
[----:B------:R-:W0:Y:S05]  /*4fd0*/  LDCU UR17, c[0x0][0x3ac] ;  /* 0x00007580ff1177ac */ /* 0x000e2a0008000800 */
.L_x_124:
[----:B------:R-:W-:-:S04]  /*4fe0*/  IADD3 R24, PT, PT, R26, R29, RZ ;  /* 0x0000001d1a187210 */ /* 0x000fc80007ffe0ff */
[----:B-12--5:R-:W-:-:S06]  /*4ff0*/  LEA R25, R24, R3, 0x2 ;  /* 0x0000000318197211 */ /* 0x026fcc00078e10ff */
[----:B------:R-:W5:Y:S01]  /*5000*/  LDL R25, [R25] ;  /* 0x0000000019197983 */ /* 0x000f620000100800 */
[----:B------:R-:W-:Y:S01]  /*5010*/  UISETP.GE.U32.AND UP0, UPT, UR7, 0xf, UPT ;  /* 0x0000000f0700788c */ /* 0x000fe2000bf06070 */
[----:B------:R-:W-:-:S08]  /*5020*/  MOV R5, RZ ;  /* 0x000000ff00057202 */ /* 0x000fd00000000f00 */
[----:B------:R-:W-:Y:S05]  /*5030*/  BRA.U !UP0, `(.L_x_118) ;  /* 0x0000000108c87547 */ /* 0x000fea000b800000 */
[----:B------:R-:W-:Y:S01]  /*5040*/  BSSY.RECONVERGENT B2, `(.L_x_119) ;  /* 0x0000030000027945 */ /* 0x000fe20003800200 */
[----:B------:R-:W-:-:S07]  /*5050*/  MOV R28, RZ ;  /* 0x000000ff001c7202 */ /* 0x000fce0000000f00 */
.L_x_120:
[----:B-1----:R-:W-:-:S05]  /*5060*/  LEA R27, R28, R2, 0x2 ;  /* 0x000000021c1b7211 */ /* 0x002fca00078e10ff */
[----:B---34-:R-:W3:Y:S04]  /*5070*/  LDL.128 R4, [R27] ;  /* 0x000000001b047983 */ /* 0x018ee80000100c00 */
[----:B--2---:R-:W2:Y:S01]  /*5080*/  LDL.128 R12, [R27+0x10] ;  /* 0x000010001b0c7983 */ /* 0x004ea20000100c00 */
[----:B0-----:R-:W-:-:S05]  /*5090*/  IMAD R30, R26, UR17, R28 ;  /* 0x000000111a1e7c24 */ /* 0x001fca000f8e021c */
[----:B------:R-:W-:-:S05]  /*50a0*/  LEA R30, R30, UR4, 0x2 ;  /* 0x000000041e1e7c11 */ /* 0x000fca000f8e10ff */
[----:B------:R-:W3:Y:S04]  /*50b0*/  LDS R16, [R30] ;  /* 0x000000001e107984 */ /* 0x000ee80000000800 */
[----:B------:R-:W0:Y:S04]  /*50c0*/  LDS R8, [R30+0x4] ;  /* 0x000004001e087984 */ /* 0x000e280000000800 */
[----:B------:R-:W-:Y:S04]  /*50d0*/  LDS R32, [R30+0x14] ;  /* 0x000014001e207984 */ /* 0x000fe80000000800 */
[----:B------:R-:W-:Y:S01]  /*50e0*/  LDS R31, [R30+0x18] ;  /* 0x000018001e1f7984 */ /* 0x000fe20000000800 */
[C---:B---3-5:R-:W-:Y:S01]  /*50f0*/  FFMA R16, R25.reuse, R16, R4 ;  /* 0x0000001019107223 */ /* 0x068fe20000000004 */
[----:B0-----:R-:W-:-:S02]  /*5100*/  FFMA R17, R25, R8, R5 ;  /* 0x0000000819117223 */ /* 0x001fc40000000005 */
[----:B------:R-:W0:Y:S04]  /*5110*/  LDS R4, [R30+0xc] ;  /* 0x00000c001e047984 */ /* 0x000e280000000800 */
[----:B------:R-:W1:Y:S04]  /*5120*/  LDS R5, [R30+0x8] ;  /* 0x000008001e057984 */ /* 0x000e680000000800 */
[----:B------:R-:W2:Y:S01]  /*5130*/  LDS R8, [R30+0x10] ;  /* 0x000010001e087984 */ /* 0x000ea20000000800 */
[C---:B0-----:R-:W-:Y:S01]  /*5140*/  FFMA R19, R25.reuse, R4, R7 ;  /* 0x0000000419137223 */ /* 0x041fe20000000007 */
[----:B-1----:R-:W-:-:S02]  /*5150*/  FFMA R18, R25, R5, R6 ;  /* 0x0000000519127223 */ /* 0x002fc40000000006 */
[----:B------:R-:W3:Y:S01]  /*5160*/  LDL.128 R4, [R27+0x20] ;  /* 0x000020001b047983 */ /* 0x000ee20000100c00 */
[----:B--2---:R-:W-:-:S03]  /*5170*/  FFMA R12, R25, R8, R12 ;  /* 0x00000008190c7223 */ /* 0x004fc6000000000c */
[----:B------:R-:W2:Y:S04]  /*5180*/  LDL.128 R8, [R27+0x30] ;  /* 0x000030001b087983 */ /* 0x000ea80000100c00 */
[----:B------:R-:W-:Y:S04]  /*5190*/  STL.128 [R27], R16 ;  /* 0x000000101b007387 */ /* 0x000fe80000100c00 */
[----:B------:R-:W-:Y:S01]  /*51a0*/  LDS R17, [R30+0x20] ;  /* 0x000020001e117984 */ /* 0x000fe20000000800 */
[----:B------:R-:W-:-:S03]  /*51b0*/  FFMA R13, R25, R32, R13 ;  /* 0x00000020190d7223 */ /* 0x000fc6000000000d */
[----:B------:R-:W0:Y:S04]  /*51c0*/  LDS R32, [R30+0x1c] ;  /* 0x00001c001e207984 */ /* 0x000e280000000800 */
[----:B------:R-:W1:Y:S01]  /*51d0*/  LDS R16, [R30+0x24] ;  /* 0x000024001e107984 */ /* 0x000e620000000800 */
[C---:B------:R-:W-:Y:S01]  /*51e0*/  FFMA R14, R25.reuse, R31, R14 ;  /* 0x0000001f190e7223 */ /* 0x040fe2000000000e */
[----:B0-----:R-:W-:-:S05]  /*51f0*/  FFMA R15, R25, R32, R15 ;  /* 0x00000020190f7223 */ /* 0x001fca000000000f */
[----:B------:R-:W-:Y:S04]  /*5200*/  STL.128 [R27+0x10], R12 ;  /* 0x0000100c1b007387 */ /* 0x000fe80000100c00 */
[----:B------:R-:W-:Y:S04]  /*5210*/  LDS R12, [R30+0x34] ;  /* 0x000034001e0c7984 */ /* 0x000fe80000000800 */
[----:B------:R-:W-:Y:S04]  /*5220*/  LDS R13, [R30+0x38] ;  /* 0x000038001e0d7984 */ /* 0x000fe80000000800 */
[----:B------:R-:W-:Y:S01]  /*5230*/  LDS R14, [R30+0x3c] ;  /* 0x00003c001e0e7984 */ /* 0x000fe20000000800 */
[----:B------:R-:W-:-:S04]  /*5240*/  IADD3 R28, PT, PT, R28, 0x10, RZ ;  /* 0x000000101c1c7810 */ /* 0x000fc80007ffe0ff */
[----:B------:R-:W-:Y:S01]  /*5250*/  ISETP.NE.AND P0, PT, R28, R21, PT ;  /* 0x000000151c00720c */ /* 0x000fe20003f05270 */
[C---:B---3--:R-:W-:Y:S02]  /*5260*/  FFMA R4, R25.reuse, R17, R4 ;  /* 0x0000001119047223 */ /* 0x048fe40000000004 */
[----:B------:R-:W0:Y:S01]  /*5270*/  LDS R17, [R30+0x28] ;  /* 0x000028001e117984 */ /* 0x000e220000000800 */
[----:B-1----:R-:W-:-:S03]  /*5280*/  FFMA R5, R25, R16, R5 ;  /* 0x0000001019057223 */ /* 0x002fc60000000005 */
[----:B------:R-:W1:Y:S01]  /*5290*/  LDS R16, [R30+0x2c] ;  /* 0x00002c001e107984 */ /* 0x000e620000000800 */
[----:B0-----:R-:W-:-:S03]  /*52a0*/  FFMA R6, R25, R17, R6 ;  /* 0x0000001119067223 */ /* 0x001fc60000000006 */
[----:B------:R-:W0:Y:S01]  /*52b0*/  LDS R17, [R30+0x30] ;  /* 0x000030001e117984 */ /* 0x000e220000000800 */
[C---:B--2---:R-:W-:Y:S01]  /*52c0*/  FFMA R9, R25.reuse, R12, R9 ;  /* 0x0000000c19097223 */ /* 0x044fe20000000009 */
[C---:B-1----:R-:W-:Y:S01]  /*52d0*/  FFMA R7, R25.reuse, R16, R7 ;  /* 0x0000001019077223 */ /* 0x042fe20000000007 */
[C---:B------:R-:W-:Y:S01]  /*52e0*/  FFMA R10, R25.reuse, R13, R10 ;  /* 0x0000000d190a7223 */ /* 0x040fe2000000000a */
[----:B------:R-:W-:-:S03]  /*52f0*/  FFMA R11, R25, R14, R11 ;  /* 0x0000000e190b7223 */ /* 0x000fc6000000000b */
[----:B------:R1:W-:Y:S01]  /*5300*/  STL.128 [R27+0x20], R4 ;  /* 0x000020041b007387 */ /* 0x0003e20000100c00 */
[----:B0-----:R-:W-:-:S05]  /*5310*/  FFMA R8, R25, R17, R8 ;  /* 0x0000001119087223 */ /* 0x001fca0000000008 */
[----:B------:R1:W-:Y:S01]  /*5320*/  STL.128 [R27+0x30], R8 ;  /* 0x000030081b007387 */ /* 0x0003e20000100c00 */
[----:B------:R-:W-:Y:S05]  /*5330*/  @P0 BRA `(.L_x_120) ;  /* 0xfffffffc00480947 */ /* 0x000fea000383ffff */
[----:B------:R-:W-:Y:S05]  /*5340*/  BSYNC.RECONVERGENT B2 ;  /* 0x0000000000027941 */ /* 0x000fea0003800200 */
.L_x_119:
[----:B-1----:R-:W-:-:S07]  /*5350*/  MOV R5, R21 ;  /* 0x0000001500057202 */ /* 0x002fce0000000f00 */
.L_x_118:
[----:B------:R-:W-:-:S09]  /*5360*/  UISETP.NE.AND UP0, UPT, UR8, URZ, UPT ;  /* 0x000000ff0800728c */ /* 0x000fd2000bf05270 */
[----:B------:R-:W-:Y:S05]  /*5370*/  BRA.U !UP0, `(.L_x_121) ;  /* 0x0000000508587547 */ /* 0x000fea000b800000 */
[----:B------:R-:W-:Y:S02]  /*5380*/  UISETP.GE.U32.AND UP0, UPT, UR9, 0x7, UPT ;  /* 0x000000070900788c */ /* 0x000fe4000bf06070 */
[----:B------:R-:W-:-:S07]  /*5390*/  UISETP.NE.AND UP1, UPT, UR10, URZ, UPT ;  /* 0x000000ff0a00728c */ /* 0x000fce000bf25270 */
[----:B------:R-:W-:Y:S05]  /*53a0*/  BRA.U !UP0, `(.L_x_122) ;  /* 0x0000000108947547 */ /* 0x000fea000b800000 */
[----:B---34-:R-:W-:Y:S01]  /*53b0*/  LEA R6, R5, R2, 0x2 ;  /* 0x0000000205067211 */ /* 0x018fe200078e10ff */
[----:B------:R-:W1:Y:S04]  /*53c0*/  LDCU UR18, c[0x0][0x3ac] ;  /* 0x00007580ff1277ac */ /* 0x000e680008000800 */
[----:B------:R-:W3:Y:S04]  /*53d0*/  LDL R16, [R6+0x8] ;  /* 0x0000080006107983 */ /* 0x000ee80000100800 */
[----:B------:R-:W4:Y:S04]  /*53e0*/  LDL R28, [R6] ;  /* 0x00000000061c7983 */ /* 0x000f280000100800 */
[----:B--2---:R-:W2:Y:S04]  /*53f0*/  LDL R15, [R6+0x4] ;  /* 0x00000400060f7983 */ /* 0x004ea80000100800 */
[----:B------:R-:W2:Y:S04]  /*5400*/  LDL R14, [R6+0xc] ;  /* 0x00000c00060e7983 */ /* 0x000ea80000100800 */
[----:B------:R-:W2:Y:S04]  /*5410*/  LDL R4, [R6+0x10] ;  /* 0x0000100006047983 */ /* 0x000ea80000100800 */
[----:B------:R-:W2:Y:S04]  /*5420*/  LDL R12, [R6+0x14] ;  /* 0x00001400060c7983 */ /* 0x000ea80000100800 */
[----:B------:R-:W2:Y:S04]  /*5430*/  LDL R10, [R6+0x18] ;  /* 0x00001800060a7983 */ /* 0x000ea80000100800 */
[----:B------:R-:W2:Y:S01]  /*5440*/  LDL R8, [R6+0x1c] ;  /* 0x00001c0006087983 */ /* 0x000ea20000100800 */
[----:B-1----:R-:W-:-:S05]  /*5450*/  IMAD R7, R26, UR18, R5 ;  /* 0x000000121a077c24 */ /* 0x002fca000f8e0205 */
[----:B------:R-:W-:-:S05]  /*5460*/  LEA R7, R7, UR4, 0x2 ;  /* 0x0000000407077c11 */ /* 0x000fca000f8e10ff */
[----:B------:R-:W3:Y:S04]  /*5470*/  LDS R9, [R7+0x8] ;  /* 0x0000080007097984 */ /* 0x000ee80000000800 */
[----:B------:R-:W4:Y:S04]  /*5480*/  LDS R18, [R7] ;  /* 0x0000000007127984 */ /* 0x000f280000000800 */
[----:B------:R-:W2:Y:S04]  /*5490*/  LDS R30, [R7+0x4] ;  /* 0x00000400071e7984 */ /* 0x000ea80000000800 */
[----:B------:R-:W1:Y:S04]  /*54a0*/  LDS R27, [R7+0x10] ;  /* 0x00001000071b7984 */ /* 0x000e680000000800 */
[----:B------:R-:W0:Y:S04]  /*54b0*/  LDS R31, [R7+0x14] ;  /* 0x00001400071f7984 */ /* 0x000e280000000800 */
[----:B------:R-:W0:Y:S01]  /*54c0*/  LDS R11, [R7+0x1c] ;  /* 0x00001c00070b7984 */ /* 0x000e220000000800 */
[----:B------:R-:W-:Y:S01]  /*54d0*/  IADD3 R5, PT, PT, R5, 0x8, RZ ;  /* 0x0000000805057810 */ /* 0x000fe20007ffe0ff */
[----:B---3-5:R-:W-:-:S02]  /*54e0*/  FFMA R17, R25, R9, R16 ;  /* 0x0000000919117223 */ /* 0x028fc40000000010 */
[----:B------:R-:W3:Y:S04]  /*54f0*/  LDS R16, [R7+0xc] ;  /* 0x00000c0007107984 */ /* 0x000ee80000000800 */
[----:B------:R-:W3:Y:S01]  /*5500*/  LDS R9, [R7+0x18] ;  /* 0x0000180007097984 */ /* 0x000ee20000000800 */
[C---:B----4-:R-:W-:Y:S01]  /*5510*/  FFMA R13, R25.reuse, R18, R28 ;  /* 0x00000012190d7223 */ /* 0x050fe2000000001c */
[C---:B--2---:R-:W-:Y:S02]  /*5520*/  FFMA R15, R25.reuse, R30, R15 ;  /* 0x0000001e190f7223 */ /* 0x044fe4000000000f */
[----:B------:R2:W-:Y:S01]  /*5530*/  STL [R6+0x8], R17 ;  /* 0x0000081106007387 */ /* 0x0005e20000100800 */
[C---:B-1----:R-:W-:Y:S01]  /*5540*/  FFMA R27, R25.reuse, R27, R4 ;  /* 0x0000001b191b7223 */ /* 0x042fe20000000004 */
[----:B0-----:R-:W-:-:S02]  /*5550*/  FFMA R31, R25, R31, R12 ;  /* 0x0000001f191f7223 */ /* 0x001fc4000000000c */
[----:B------:R2:W-:Y:S01]  /*5560*/  STL [R6], R13 ;  /* 0x0000000d06007387 */ /* 0x0005e20000100800 */
[----:B------:R-:W-:-:S03]  /*5570*/  FFMA R11, R25, R11, R8 ;  /* 0x0000000b190b7223 */ /* 0x000fc60000000008 */
[----:B------:R2:W-:Y:S04]  /*5580*/  STL [R6+0x4], R15 ;  /* 0x0000040f06007387 */ /* 0x0005e80000100800 */
[----:B------:R2:W-:Y:S04]  /*5590*/  STL [R6+0x10], R27 ;  /* 0x0000101b06007387 */ /* 0x0005e80000100800 */
[----:B------:R2:W-:Y:S01]  /*55a0*/  STL [R6+0x14], R31 ;  /* 0x0000141f06007387 */ /* 0x0005e20000100800 */
[C---:B---3--:R-:W-:Y:S01]  /*55b0*/  FFMA R19, R25.reuse, R16, R14 ;  /* 0x0000001019137223 */ /* 0x048fe2000000000e */
[----:B------:R-:W-:-:S04]  /*55c0*/  FFMA R9, R25, R9, R10 ;  /* 0x0000000919097223 */ /* 0x000fc8000000000a */
[----:B------:R2:W-:Y:S04]  /*55d0*/  STL [R6+0xc], R19 ;  /* 0x00000c1306007387 */ /* 0x0005e80000100800 */
[----:B------:R2:W-:Y:S04]  /*55e0*/  STL [R6+0x18], R9 ;  /* 0x0000180906007387 */ /* 0x0005e80000100800 */
[----:B------:R2:W-:Y:S02]  /*55f0*/  STL [R6+0x1c], R11 ;  /* 0x00001c0b06007387 */ /* 0x0005e40000100800 */
.L_x_122:
[----:B------:R-:W-:Y:S05]  /*5600*/  BRA.U !UP1, `(.L_x_121) ;  /* 0x0000000109b47547 */ /* 0x000fea000b800000 */
[----:B------:R-:W-:Y:S02]  /*5610*/  UISETP.GE.U32.AND UP0, UPT, UR11, 0x3, UPT ;  /* 0x000000030b00788c */ /* 0x000fe4000bf06070 */
[----:B------:R-:W-:-:S07]  /*5620*/  UISETP.NE.AND UP1, UPT, UR16, URZ, UPT ;  /* 0x000000ff1000728c */ /* 0x000fce000bf25270 */
[----:B------:R-:W-:Y:S05]  /*5630*/  BRA.U !UP0, `(.L_x_123) ;  /* 0x0000000108547547 */ /* 0x000fea000b800000 */
[----:B--234-:R-:W-:Y:S01]  /*5640*/  LEA R11, R5, R2, 0x2 ;  /* 0x00000002050b7211 */ /* 0x01cfe200078e10ff */
[----:B------:R-:W1:Y:S04]  /*5650*/  LDCU UR18, c[0x0][0x3ac] ;  /* 0x00007580ff1277ac */ /* 0x000e680008000800 */
[----:B------:R-:W2:Y:S04]  /*5660*/  LDL R4, [R11] ;  /* 0x000000000b047983 */ /* 0x000ea80000100800 */
[----:B------:R-:W3:Y:S04]  /*5670*/  LDL R8, [R11+0x8] ;  /* 0x000008000b087983 */ /* 0x000ee80000100800 */
[----:B------:R-:W4:Y:S04]  /*5680*/  LDL R6, [R11+0x4] ;  /* 0x000004000b067983 */ /* 0x000f280000100800 */
[----:B------:R-:W4:Y:S01]  /*5690*/  LDL R10, [R11+0xc] ;  /* 0x00000c000b0a7983 */ /* 0x000f220000100800 */
[----:B-1----:R-:W-:-:S05]  /*56a0*/  IMAD R7, R26, UR18, R5 ;  /* 0x000000121a077c24 */ /* 0x002fca000f8e0205 */
[----:B------:R-:W-:-:S05]  /*56b0*/  LEA R9, R7, UR4, 0x2 ;  /* 0x0000000407097c11 */ /* 0x000fca000f8e10ff */
[----:B------:R-:W2:Y:S04]  /*56c0*/  LDS R7, [R9] ;  /* 0x0000000009077984 */ /* 0x000ea80000000800 */
[----:B------:R-:W3:Y:S04]  /*56d0*/  LDS R15, [R9+0x8] ;  /* 0x00000800090f7984 */ /* 0x000ee80000000800 */
[----:B------:R-:W4:Y:S04]  /*56e0*/  LDS R13, [R9+0x4] ;  /* 0x00000400090d7984 */ /* 0x000f280000000800 */
[----:B------:R-:W1:Y:S01]  /*56f0*/  LDS R17, [R9+0xc] ;  /* 0x00000c0009117984 */ /* 0x000e620000000800 */
[----:B------:R-:W-:Y:S01]  /*5700*/  IADD3 R5, PT, PT, R5, 0x4, RZ ;  /* 0x0000000405057810 */ /* 0x000fe20007ffe0ff */
[C---:B--2--5:R-:W-:Y:S01]  /*5710*/  FFMA R4, R25.reuse, R7, R4 ;  /* 0x0000000719047223 */ /* 0x064fe20000000004 */
[C---:B---3--:R-:W-:Y:S01]  /*5720*/  FFMA R7, R25.reuse, R15, R8 ;  /* 0x0000000f19077223 */ /* 0x048fe20000000008 */
[C---:B----4-:R-:W-:Y:S01]  /*5730*/  FFMA R6, R25.reuse, R13, R6 ;  /* 0x0000000d19067223 */ /* 0x050fe20000000006 */
[----:B-1----:R-:W-:-:S02]  /*5740*/  FFMA R8, R25, R17, R10 ;  /* 0x0000001119087223 */ /* 0x002fc4000000000a */
[----:B------:R1:W-:Y:S04]  /*5750*/  STL [R11], R4 ;  /* 0x000000040b007387 */ /* 0x0003e80000100800 */
[----:B------:R1:W-:Y:S04]  /*5760*/  STL [R11+0x4], R6 ;  /* 0x000004060b007387 */ /* 0x0003e80000100800 */
[----:B------:R1:W-:Y:S04]  /*5770*/  STL [R11+0x8], R7 ;  /* 0x000008070b007387 */ /* 0x0003e80000100800 */
[----:B------:R1:W-:Y:S02]  /*5780*/  STL [R11+0xc], R8 ;  /* 0x00000c080b007387 */ /* 0x0003e40000100800 */
.L_x_123:
[----:B------:R-:W-:Y:S05]  /*5790*/  BRA.U !UP1, `(.L_x_121) ;  /* 0x0000000109507547 */ /* 0x000fea000b800000 */
[----:B-1234-:R-:W-:Y:S01]  /*57a0*/  LEA R6, R5, R2, 0x2 ;  /* 0x0000000205067211 */ /* 0x01efe200078e10ff */
[----:B------:R-:W1:Y:S04]  /*57b0*/  LDCU UR18, c[0x0][0x3ac] ;  /* 0x00007580ff1277ac */ /* 0x000e680008000800 */
[----:B------:R-:W2:Y:S01]  /*57c0*/  LDL R8, [R6] ;  /* 0x0000000006087983 */ /* 0x000ea20000100800 */
[----:B------:R-:W-:Y:S01]  /*57d0*/  UISETP.NE.AND UP0, UPT, UR16, 0x1, UPT ;  /* 0x000000011000788c */ /* 0x000fe2000bf05270 */
[----:B-1----:R-:W-:-:S05]  /*57e0*/  IMAD R4, R26, UR18, R5 ;  /* 0x000000121a047c24 */ /* 0x002fca000f8e0205 */
[----:B------:R-:W-:-:S05]  /*57f0*/  LEA R7, R4, UR4, 0x2 ;  /* 0x0000000404077c11 */ /* 0x000fca000f8e10ff */
[----:B------:R-:W2:Y:S02]  /*5800*/  LDS R4, [R7] ;  /* 0x0000000007047984 */ /* 0x000ea40000000800 */
[----:B--2--5:R-:W-:-:S05]  /*5810*/  FFMA R5, R25, R4, R8 ;  /* 0x0000000419057223 */ /* 0x024fca0000000008 */
[----:B------:R1:W-:Y:S01]  /*5820*/  STL [R6], R5 ;  /* 0x0000000506007387 */ /* 0x0003e20000100800 */
[----:B------:R-:W-:Y:S05]  /*5830*/  BRA.U !UP0, `(.L_x_121) ;  /* 0x0000000108287547 */ /* 0x000fea000b800000 */
[----:B------:R-:W1:Y:S01]  /*5840*/  LDL R8, [R6+0x4] ;  /* 0x0000040006087983 */ /* 0x000e620000100800 */
[----:B------:R-:W-:-:S03]  /*5850*/  UISETP.NE.AND UP0, UPT, UR16, 0x2, UPT ;  /* 0x000000021000788c */ /* 0x000fc6000bf05270 */
[----:B------:R-:W1:Y:S02]  /*5860*/  LDS R4, [R7+0x4] ;  /* 0x0000040007047984 */ /* 0x000e640000000800 */
[----:B-1----:R-:W-:-:S05]  /*5870*/  FFMA R5, R25, R4, R8 ;  /* 0x0000000419057223 */ /* 0x002fca0000000008 */
[----:B------:R1:W-:Y:S01]  /*5880*/  STL [R6+0x4], R5 ;  /* 0x0000040506007387 */ /* 0x0003e20000100800 */
[----:B------:R-:W-:Y:S05]  /*5890*/  BRA.U !UP0, `(.L_x_121) ;  /* 0x0000000108107547 */ /* 0x000fea000b800000 */
[----:B------:R-:W2:Y:S04]  /*58a0*/  LDL R8, [R6+0x8] ;  /* 0x0000080006087983 */ /* 0x000ea80000100800 */
[----:B------:R-:W2:Y:S02]  /*58b0*/  LDS R4, [R7+0x8] ;  /* 0x0000080007047984 */ /* 0x000ea40000000800 */
[----:B--2---:R-:W-:-:S05]  /*58c0*/  FFMA R25, R25, R4, R8 ;  /* 0x0000000419197223 */ /* 0x004fca0000000008 */
[----:B------:R2:W-:Y:S02]  /*58d0*/  STL [R6+0x8], R25 ;  /* 0x0000081906007387 */ /* 0x0005e40000100800 */
.L_x_121:
[----:B------:R-:W0:Y:S01]  /*58e0*/  LDCU UR18, c[0x0][0x3a8] ;  /* 0x00007500ff1277ac */ /* 0x000e220008000800 */
[----:B-1----:R-:W-:Y:S02]  /*58f0*/  IADD3 R5, PT, PT, R24, 0x1, RZ ;  /* 0x0000000118057810 */ /* 0x002fe40007ffe0ff */
[C---:B------:R-:W-:Y:S02]  /*5900*/  ISETP.LT.U32.AND P1, PT, R26.reuse, 0xf, PT ;  /* 0x0000000f1a00780c */ /* 0x040fe40003f21070 */
[----:B------:R-:W-:Y:S02]  /*5910*/  IADD3 R26, PT, PT, R26, 0x1, RZ ;  /* 0x000000011a1a7810 */ /* 0x000fe40007ffe0ff */
[----:B0-----:R-:W-:-:S04]  /*5920*/  MOV R4, UR18 ;  /* 0x0000001200047c02 */ /* 0x001fc80008000f00 */
[----:B------:R-:W-:-:S13]  /*5930*/  ISETP.GE.AND P0, PT, R5, R4, PT ;  /* 0x000000040500720c */ /* 0x000fda0003f06270 */
[----:B------:R-:W-:Y:S05]  /*5940*/  @!P0 BRA P1, `(.L_x_124) ;  /* 0xfffffff400a48947 */ /* 0x000fea000083ffff */
[----:B------:R-:W-:Y:S05]  /*5950*/  BSYNC.RECONVERGENT B1 ;  /* 0x0000000000017941 */ /* 0x000fea0003800200 */
.L_x_117:
[----:B------:R-:W-:-:S04]  /*5960*/  IADD3 R29, PT, PT, R29, 0x10, RZ ;  /* 0x000000101d1d7810 */ /* 0x000fc80007ffe0ff */
[----:B------:R-:W-:-:S13]  /*5970*/  ISETP.GE.AND P0, PT, R29, R4, PT ;  /* 0x000000041d00720c */ /* 0x000fda0003f06270 */
[----:B------:R-:W-:Y:S05]  /*5980*/  @!P0 BRA `(.L_x_125) ;  /* 0xffffffec00988947 */ /* 0x000fea000383ffff */
.L_x_109:
[----:B-12--5:R-:W1:Y:S02]  /*5990*/  LDC R25, c[0x0][0x3ac] ;  /* 0x0000eb00ff197b82 */ /* 0x026e640000000800 */
[----:B-1----:R-:W-:-:S13]  /*59a0*/  ISETP.GE.AND P0, PT, R25, 0x1, PT ;  /* 0x000000011900780c */ /* 0x002fda0003f06270 */
[----:B------:R-:W-:Y:S05]  /*59b0*/  @!P0 BRA `(.L_x_126) ;  /* 0x0000000400508947 */ /* 0x000fea0003800000 */
[----:B0-----:R-:W0:Y:S01]  /*59c0*/  LDC R5, c[0x0][0x3a8] ;  /* 0x0000ea00ff057b82 */ /* 0x001e220000000800 */
[----:B------:R-:W-:Y:S01]  /*59d0*/  UISETP.GE.U32.AND UP0, UPT, UR7, 0xf, UPT ;  /* 0x0000000f0700788c */ /* 0x000fe2000bf06070 */
[----:B------:R-:W-:Y:S02]  /*59e0*/  HFMA2 R15, -RZ, RZ, 0, 0 ;  /* 0x00000000ff0f7431 */ /* 0x000fe400000001ff */
[----:B0-----:R-:W-:-:S06]  /*59f0*/  IMAD R24, R5, UR6, R22 ;  /* 0x0000000605187c24 */ /* 0x001fcc000f8e0216 */
[----:B------:R-:W-:Y:S05]  /*5a00*/  BRA.U !UP0, `(.L_x_127) ;  /* 0x00000001087c7547 */ /* 0x000fea000b800000 */
[----:B------:R-:W0:Y:S01]  /*5a10*/  LDC.64 R26, c[0x0][0x398] ;  /* 0x0000e600ff1a7b82 */ /* 0x000e220000000a00 */
[----:B------:R-:W-:Y:S01]  /*5a20*/  BSSY.RECONVERGENT B1, `(.L_x_128) ;  /* 0x000001c000017945 */ /* 0x000fe20003800200 */
[----:B------:R-:W-:-:S07]  /*5a30*/  MOV R28, RZ ;  /* 0x000000ff001c7202 */ /* 0x000fce0000000f00 */
.L_x_129:
[----:B------:R-:W-:-:S05]  /*5a40*/  LEA R29, R28, R2, 0x2 ;  /* 0x000000021c1d7211 */ /* 0x000fca00078e10ff */
[----:B-1-34-:R-:W2:Y:S01]  /*5a50*/  LDL.128 R4, [R29] ;  /* 0x000000001d047983 */ /* 0x01aea20000100c00 */
[----:B------:R-:W-:-:S03]  /*5a60*/  IMAD R31, R24, R25, R28 ;  /* 0x00000019181f7224 */ /* 0x000fc600078e021c */
[----:B------:R-:W3:Y:S01]  /*5a70*/  LDL.128 R8, [R29+0x10] ;  /* 0x000010001d087983 */ /* 0x000ee20000100c00 */
[----:B0-----:R-:W-:-:S03]  /*5a80*/  IMAD.WIDE R30, R31, 0x4, R26 ;  /* 0x000000041f1e7825 */ /* 0x001fc600078e021a */
[----:B------:R-:W4:Y:S04]  /*5a90*/  LDL.128 R12, [R29+0x20] ;  /* 0x000020001d0c7983 */ /* 0x000f280000100c00 */
[----:B------:R-:W5:Y:S01]  /*5aa0*/  LDL.128 R16, [R29+0x30] ;  /* 0x000030001d107983 */ /* 0x000f620000100c00 */
[----:B------:R-:W-:-:S04]  /*5ab0*/  IADD3 R28, PT, PT, R28, 0x10, RZ ;  /* 0x000000101c1c7810 */ /* 0x000fc80007ffe0ff */
[----:B------:R-:W-:Y:S01]  /*5ac0*/  ISETP.NE.AND P0, PT, R28, R21, PT ;  /* 0x000000151c00720c */ /* 0x000fe20003f05270 */
[----:B--2---:R1:W-:Y:S04]  /*5ad0*/  STG.E desc[UR12][R30.64], R4 ;  /* 0x000000041e007986 */ /* 0x0043e8000c10190c */
[----:B------:R1:W-:Y:S04]  /*5ae0*/  STG.E desc[UR12][R30.64+0x4], R5 ;  /* 0x000004051e007986 */ /* 0x0003e8000c10190c */
[----:B------:R1:W-:Y:S04]  /*5af0*/  STG.E desc[UR12][R30.64+0x8], R6 ;  /* 0x000008061e007986 */ /* 0x0003e8000c10190c */
[----:B------:R1:W-:Y:S04]  /*5b00*/  STG.E desc[UR12][R30.64+0xc], R7 ;  /* 0x00000c071e007986 */ /* 0x0003e8000c10190c */
[----:B---3--:R1:W-:Y:S04]  /*5b10*/  STG.E desc[UR12][R30.64+0x10], R8 ;  /* 0x000010081e007986 */ /* 0x0083e8000c10190c */
[----:B------:R1:W-:Y:S04]  /*5b20*/  STG.E desc[UR12][R30.64+0x14], R9 ;  /* 0x000014091e007986 */ /* 0x0003e8000c10190c */
[----:B------:R1:W-:Y:S04]  /*5b30*/  STG.E desc[UR12][R30.64+0x18], R10 ;  /* 0x0000180a1e007986 */ /* 0x0003e8000c10190c */
[----:B------:R1:W-:Y:S04]  /*5b40*/  STG.E desc[UR12][R30.64+0x1c], R11 ;  /* 0x00001c0b1e007986 */ /* 0x0003e8000c10190c */
[----:B----4-:R1:W-:Y:S04]  /*5b50*/  STG.E desc[UR12][R30.64+0x20], R12 ;  /* 0x0000200c1e007986 */ /* 0x0103e8000c10190c */
[----:B------:R1:W-:Y:S04]  /*5b60*/  STG.E desc[UR12][R30.64+0x24], R13 ;  /* 0x0000240d1e007986 */ /* 0x0003e8000c10190c */
[----:B------:R1:W-:Y:S04]  /*5b70*/  STG.E desc[UR12][R30.64+0x28], R14 ;  /* 0x0000280e1e007986 */ /* 0x0003e8000c10190c */
[----:B------:R1:W-:Y:S04]  /*5b80*/  STG.E desc[UR12][R30.64+0x2c], R15 ;  /* 0x00002c0f1e007986 */ /* 0x0003e8000c10190c */
[----:B-----5:R1:W-:Y:S04]  /*5b90*/  STG.E desc[UR12][R30.64+0x30], R16 ;  /* 0x000030101e007986 */ /* 0x0203e8000c10190c */
[----:B------:R1:W-:Y:S04]  /*5ba0*/  STG.E desc[UR12][R30.64+0x34], R17 ;  /* 0x000034111e007986 */ /* 0x0003e8000c10190c */
[----:B------:R1:W-:Y:S04]  /*5bb0*/  STG.E desc[UR12][R30.64+0x38], R18 ;  /* 0x000038121e007986 */ /* 0x0003e8000c10190c */
[----:B------:R1:W-:Y:S01]  /*5bc0*/  STG.E desc[UR12][R30.64+0x3c], R19 ;  /* 0x00003c131e007986 */ /* 0x0003e2000c10190c */
[----:B------:R-:W-:Y:S05]  /*5bd0*/  @P0 BRA `(.L_x_129) ;  /* 0xfffffffc00980947 */ /* 0x000fea000383ffff */
[----:B------:R-:W-:Y:S05]  /*5be0*/  BSYNC.RECONVERGENT B1 ;  /* 0x0000000000017941 */ /* 0x000fea0003800200 */
.L_x_128:
[----:B-1----:R-:W-:-:S07]  /*5bf0*/  MOV R15, R21 ;  /* 0x00000015000f7202 */ /* 0x002fce0000000f00 */
.L_x_127:
[----:B------:R-:W-:-:S09]  /*5c00*/  UISETP.NE.AND UP0, UPT, UR8, URZ, UPT ;  /* 0x000000ff0800728c */ /* 0x000fd2000bf05270 */
[----:B------:R-:W-:Y:S05]  /*5c10*/  BRA.U !UP0, `(.L_x_126) ;  /* 0x0000000108b87547 */ /* 0x000fea000b800000 */
[----:B------:R-:W-:Y:S02]  /*5c20*/  UISETP.GE.U32.AND UP0, UPT, UR9, 0x7, UPT ;  /* 0x000000070900788c */ /* 0x000fe4000bf06070 */
[----:B------:R-:W-:-:S07]  /*5c30*/  UISETP.NE.AND UP1, UPT, UR10, URZ, UPT ;  /* 0x000000ff0a00728c */ /* 0x000fce000bf25270 */
[----:B------:R-:W-:Y:S05]  /*5c40*/  BRA.U !UP0, `(.L_x_130) ;  /* 0x00000001083c7547 */ /* 0x000fea000b800000 */
[C---:B------:R-:W-:Y:S01]  /*5c50*/  LEA R14, R15.reuse, R2, 0x2 ;  /* 0x000000020f0e7211 */ /* 0x040fe200078e10ff */
[----:B------:R-:W0:Y:S04]  /*5c60*/  LDC.64 R12, c[0x0][0x398] ;  /* 0x0000e600ff0c7b82 */ /* 0x000e280000000a00 */
[----:B---34-:R-:W2:Y:S04]  /*5c70*/  LDL.128 R4, [R14] ;  /* 0x000000000e047983 */ /* 0x018ea80000100c00 */
[----:B------:R-:W3:Y:S01]  /*5c80*/  LDL.128 R8, [R14+0x10] ;  /* 0x000010000e087983 */ /* 0x000ee20000100c00 */
[----:B------:R-:W-:Y:S01]  /*5c90*/  IMAD R17, R24, R25, R15 ;  /* 0x0000001918117224 */ /* 0x000fe200078e020f */
[----:B------:R-:W-:-:S03]  /*5ca0*/  IADD3 R15, PT, PT, R15, 0x8, RZ ;  /* 0x000000080f0f7810 */ /* 0x000fc60007ffe0ff */
[----:B0-----:R-:W-:-:S05]  /*5cb0*/  IMAD.WIDE R12, R17, 0x4, R12 ;  /* 0x00000004110c7825 */ /* 0x001fca00078e020c */
[----:B--2---:R0:W-:Y:S04]  /*5cc0*/  STG.E desc[UR12][R12.64], R4 ;  /* 0x000000040c007986 */ /* 0x0041e8000c10190c */
[----:B------:R0:W-:Y:S04]  /*5cd0*/  STG.E desc[UR12][R12.64+0x4], R5 ;  /* 0x000004050c007986 */ /* 0x0001e8000c10190c */
[----:B------:R0:W-:Y:S04]  /*5ce0*/  STG.E desc[UR12][R12.64+0x8], R6 ;  /* 0x000008060c007986 */ /* 0x0001e8000c10190c */
[----:B------:R0:W-:Y:S04]  /*5cf0*/  STG.E desc[UR12][R12.64+0xc], R7 ;  /* 0x00000c070c007986 */ /* 0x0001e8000c10190c */
[----:B---3--:R0:W-:Y:S04]  /*5d00*/  STG.E desc[UR12][R12.64+0x10], R8 ;  /* 0x000010080c007986 */ /* 0x0081e8000c10190c */
[----:B------:R0:W-:Y:S04]  /*5d10*/  STG.E desc[UR12][R12.64+0x14], R9 ;  /* 0x000014090c007986 */ /* 0x0001e8000c10190c */
[----:B------:R0:W-:Y:S04]  /*5d20*/  STG.E desc[UR12][R12.64+0x18], R10 ;  /* 0x0000180a0c007986 */ /* 0x0001e8000c10190c */
[----:B------:R0:W-:Y:S02]  /*5d30*/  STG.E desc[UR12][R12.64+0x1c], R11 ;  /* 0x00001c0b0c007986 */ /* 0x0001e4000c10190c */
.L_x_130:
[----:B------:R-:W-:Y:S05]  /*5d40*/  BRA.U !UP1, `(.L_x_126) ;  /* 0x00000001096c7547 */ /* 0x000fea000b800000 */
[----:B------:R-:W-:Y:S02]  /*5d50*/  UISETP.GE.U32.AND UP0, UPT, UR11, 0x3, UPT ;  /* 0x000000030b00788c */ /* 0x000fe4000bf06070 */
[----:B------:R-:W-:-:S07]  /*5d60*/  UISETP.NE.AND UP1, UPT, UR16, URZ, UPT ;  /* 0x000000ff1000728c */ /* 0x000fce000bf25270 */
[----:B------:R-:W-:Y:S05]  /*5d70*/  BRA.U !UP0, `(.L_x_131) ;  /* 0x0000000108287547 */ /* 0x000fea000b800000 */
[C---:B0-----:R-:W-:Y:S01]  /*5d80*/  LEA R4, R15.reuse, R2, 0x2 ;  /* 0x000000020f047211 */ /* 0x041fe200078e10ff */
[----:B----4-:R-:W0:Y:S05]  /*5d90*/  LDC.64 R8, c[0x0][0x398] ;  /* 0x0000e600ff087b82 */ /* 0x010e2a0000000a00 */
[----:B---3--:R-:W2:Y:S01]  /*5da0*/  LDL.128 R4, [R4] ;  /* 0x0000000004047983 */ /* 0x008ea20000100c00 */
[----:B------:R-:W-:Y:S01]  /*5db0*/  IMAD R11, R24, R25, R15 ;  /* 0x00000019180b7224 */ /* 0x000fe200078e020f */
[----:B------:R-:W-:-:S03]  /*5dc0*/  IADD3 R15, PT, PT, R15, 0x4, RZ ;  /* 0x000000040f0f7810 */ /* 0x000fc60007ffe0ff */
[----:B0-----:R-:W-:-:S05]  /*5dd0*/  IMAD.WIDE R8, R11, 0x4, R8 ;  /* 0x000000040b087825 */ /* 0x001fca00078e0208 */
[----:B--2---:R1:W-:Y:S04]  /*5de0*/  STG.E desc[UR12][R8.64], R4 ;  /* 0x0000000408007986 */ /* 0x0043e8000c10190c */
[----:B------:R1:W-:Y:S04]  /*5df0*/  STG.E desc[UR12][R8.64+0x4], R5 ;  /* 0x0000040508007986 */ /* 0x0003e8000c10190c */
[----:B------:R1:W-:Y:S04]  /*5e00*/  STG.E desc[UR12][R8.64+0x8], R6 ;  /* 0x0000080608007986 */ /* 0x0003e8000c10190c */
[----:B------:R1:W-:Y:S02]  /*5e10*/  STG.E desc[UR12][R8.64+0xc], R7 ;  /* 0x00000c0708007986 */ /* 0x0003e4000c10190c */
.L_x_131:
[----:B------:R-:W-:Y:S05]  /*5e20*/  BRA.U !UP1, `(.L_x_126) ;  /* 0x0000000109347547 */ /* 0x000fea000b800000 */
[----:B01--4-:R-:W-:Y:S01]  /*5e30*/  LEA R8, R15, R2, 0x2 ;  /* 0x000000020f087211 */ /* 0x013fe200078e10ff */
[----:B---3--:R-:W0:Y:S04]  /*5e40*/  LDC.64 R6, c[0x0][0x398] ;  /* 0x0000e600ff067b82 */ /* 0x008e280000000a00 */
[----:B------:R-:W2:Y:S01]  /*5e50*/  LDL.64 R4, [R8] ;  /* 0x0000000008047983 */ /* 0x000ea20000100a00 */
[----:B------:R-:W-:Y:S01]  /*5e60*/  IMAD R25, R24, R25, R15 ;  /* 0x0000001918197224 */ /* 0x000fe200078e020f */
[----:B------:R-:W-:-:S03]  /*5e70*/  UISETP.NE.AND UP0, UPT, UR16, 0x1, UPT ;  /* 0x000000011000788c */ /* 0x000fc6000bf05270 */
[----:B0-----:R-:W-:-:S05]  /*5e80*/  IMAD.WIDE R6, R25, 0x4, R6 ;  /* 0x0000000419067825 */ /* 0x001fca00078e0206 */
[----:B--2---:R2:W-:Y:S01]  /*5e90*/  STG.E desc[UR12][R6.64], R4 ;  /* 0x0000000406007986 */ /* 0x0045e2000c10190c */
[----:B------:R-:W-:Y:S05]  /*5ea0*/  BRA.U !UP0, `(.L_x_126) ;  /* 0x0000000108147547 */ /* 0x000fea000b800000 */
[----:B------:R-:W3:Y:S01]  /*5eb0*/  LDL R9, [R8+0x8] ;  /* 0x0000080008097983 */ /* 0x000ee20000100800 */
[----:B------:R-:W-:-:S03]  /*5ec0*/  UISETP.NE.AND UP0, UPT, UR16, 0x2, UPT ;  /* 0x000000021000788c */ /* 0x000fc6000bf05270 */
[----:B------:R0:W-:Y:S03]  /*5ed0*/  STG.E desc[UR12][R6.64+0x4], R5 ;  /* 0x0000040506007986 */ /* 0x0001e6000c10190c */
[----:B------:R-:W-:-:S13]  /*5ee0*/  PLOP3.LUT P0, PT, PT, PT, UP0, 0x80, 0x8 ;  /* 0x000000000008781c */ /* 0x000fda0003f0f008 */
[----:B---3--:R0:W-:Y:S02]  /*5ef0*/  @P0 STG.E desc[UR12][R6.64+0x8], R9 ;  /* 0x0000080906000986 */ /* 0x0081e4000c10190c */
.L_x_126:
[----:B------:R-:W5:Y:S02]  /*5f00*/  LDCU UR17, c[0x0][0x360] ;  /* 0x00006c00ff1177ac */ /* 0x000f640008000800 */
[----:B-----5:R-:W-:-:S04]  /*5f10*/  IADD3 R22, PT, PT, R22, UR17, RZ ;  /* 0x0000001116167c10 */ /* 0x020fc8000fffe0ff */
[----:B------:R-:W-:-:S13]  /*5f20*/  ISETP.GE.AND P0, PT, R22, UR5, PT ;  /* 0x0000000516007c0c */ /* 0x000fda000bf06270 */
[----:B------:R-:W-:Y:S05]  /*5f30*/  @!P0 BRA `(.L_x_132) ;  /* 0xffffffa400248947 */ /* 0x000fea000383ffff */
[----:B0-----:R-:W-:Y:S05]  /*5f40*/  BSYNC B0 ;  /* 0x0000000000007941 */ /* 0x001fea0003800000 */
.L_x_4:
[----:B------:R-:W-:Y:S05]  /*5f50*/  EXIT ;  /* 0x000000000000794d */ /* 0x000fea0003800000 */
        .weak           $__internal_0_$__cuda_sm20_rcp_rn_f32_slowpath
        .type           $__internal_0_$__cuda_sm20_rcp_rn_f32_slowpath,@function
        .size           $__internal_0_$__cuda_sm20_rcp_rn_f32_slowpath,($__internal_1_$__cuda_sm20_sqrt_rn_f32_slowpath - $__internal_0_$__cuda_sm20_rcp_rn_f32_slowpath)
$__internal_0_$__cuda_sm20_rcp_rn_f32_slowpath:
[----:B------:R-:W-:-:S04]  /*5f60*/  SHF.L.U32 R3, R0, 0x1, RZ ;  /* 0x0000000100037819 */ /* 0x000fc800000006ff */
[----:B------:R-:W-:-:S04]  /*5f70*/  SHF.R.U32.HI R8, RZ, 0x18, R3 ;  /* 0x00000018ff087819 */ /* 0x000fc80000011603 */
[----:B------:R-:W-:-:S13]  /*5f80*/  ISETP.NE.U32.AND P0, PT, R8, RZ, PT ;  /* 0x000000ff0800720c */ /* 0x000fda0003f05070 */
[----:B------:R-:W-:Y:S05]  /*5f90*/  @P0 BRA `(.L_x_133) ;  /* 0x00000000002c0947 */ /* 0x000fea0003800000 */
[----:B------:R-:W-:-:S04]  /*5fa0*/  SHF.L.U32 R3, R0, 0x1, RZ ;  /* 0x0000000100037819 */ /* 0x000fc800000006ff */
[----:B------:R-:W-:-:S13]  /*5fb0*/  ISETP.NE.AND P0, PT, R3, RZ, PT ;  /* 0x000000ff0300720c */ /* 0x000fda0003f05270 */
[----:B------:R2:W3:Y:S01]  /*5fc0*/  @!P0 MUFU.RCP R3, R0 ;  /* 0x0000000000038308 */ /* 0x0004e20000001000 */
[----:B------:R-:W-:Y:S05]  /*5fd0*/  @!P0 BRA `(.L_x_134) ;  /* 0x0000000000a48947 */ /* 0x000fea0003800000 */
[----:B------:R-:W-:-:S04]  /*5fe0*/  FFMA R4, R0, 1.84467440737095516160e+19, RZ ;  /* 0x5f80000000047823 */ /* 0x000fc800000000ff */
[----:B---3--:R-:W2:Y:S02]  /*5ff0*/  MUFU.RCP R3, R4 ;  /* 0x0000000400037308 */ /* 0x008ea40000001000 */
[----:B--2---:R-:W-:-:S04]  /*6000*/  FFMA R0, R4, R3, -1 ;  /* 0xbf80000004007423 */ /* 0x004fc80000000003 */
[----:B------:R-:W-:-:S04]  /*6010*/  FADD.FTZ R0, -R0, -RZ ;  /* 0x800000ff00007221 */ /* 0x000fc80000010100 */
[----:B------:R-:W-:-:S04]  /*6020*/  FFMA R0, R3, R0, R3 ;  /* 0x0000000003007223 */ /* 0x000fc80000000003 */
[----:B------:R-:W-:Y:S01]  /*6030*/  FFMA R3, R0, 1.84467440737095516160e+19, RZ ;  /* 0x5f80000000037823 */ /* 0x000fe200000000ff */
[----:B------:R-:W-:Y:S06]  /*6040*/  BRA `(.L_x_134) ;  /* 0x0000000000887947 */ /* 0x000fec0003800000 */
.L_x_133:
[----:B------:R-:W-:-:S04]  /*6050*/  IADD3 R10, PT, PT, R8, -0xfd, RZ ;  /* 0xffffff03080a7810 */ /* 0x000fc80007ffe0ff */
[----:B------:R-:W-:-:S13]  /*6060*/  ISETP.GT.U32.AND P0, PT, R10, 0x1, PT ;  /* 0x000000010a00780c */ /* 0x000fda0003f04070 */
[----:B------:R-:W-:Y:S05]  /*6070*/  @P0 BRA `(.L_x_135) ;  /* 0x0000000000780947 */ /* 0x000fea0003800000 */
[----:B------:R-:W-:Y:S01]  /*6080*/  LOP3.LUT R3, R0, 0x7fffff, RZ, 0xc0, !PT ;  /* 0x007fffff00037812 */ /* 0x000fe200078ec0ff */
[----:B------:R-:W-:-:S03]  /*6090*/  HFMA2 R7, -RZ, RZ, 0, 1.78813934326171875e-07 ;  /* 0x00000003ff077431 */ /* 0x000fc600000001ff */
[----:B------:R-:W-:-:S04]  /*60a0*/  LOP3.LUT R3, R3, 0x3f800000, RZ, 0xfc, !PT ;  /* 0x3f80000003037812 */ /* 0x000fc800078efcff */
[----:B------:R-:W0:Y:S01]  /*60b0*/  MUFU.RCP R4, R3 ;  /* 0x0000000300047308 */ /* 0x000e220000001000 */
[----:B------:R-:W-:Y:S01]  /*60c0*/  SHF.L.U32 R7, R7, R10, RZ ;  /* 0x0000000a07077219 */ /* 0x000fe200000006ff */
[----:B0-----:R-:W-:-:S04]  /*60d0*/  FFMA R5, R3, R4, -1 ;  /* 0xbf80000003057423 */ /* 0x001fc80000000004 */
[----:B------:R-:W-:-:S04]  /*60e0*/  FADD.FTZ R5, -R5, -RZ ;  /* 0x800000ff05057221 */ /* 0x000fc80000010100 */
[CCC-:B------:R-:W-:Y:S01]  /*60f0*/  FFMA.RM R6, R4.reuse, R5.reuse, R4.reuse ;  /* 0x0000000504067223 */ /* 0x1c0fe20000004004 */
[----:B------:R-:W-:-:S04]  /*6100*/  FFMA.RP R5, R4, R5, R4 ;  /* 0x0000000504057223 */ /* 0x000fc80000008004 */
[C---:B------:R-:W-:Y:S02]  /*6110*/  LOP3.LUT R4, R6.reuse, 0x7fffff, RZ, 0xc0, !PT ;  /* 0x007fffff06047812 */ /* 0x040fe400078ec0ff */
[----:B------:R-:W-:Y:S02]  /*6120*/  FSETP.NEU.FTZ.AND P0, PT, R6, R5, PT ;  /* 0x000000050600720b */ /* 0x000fe40003f1d000 */
[----:B------:R-:W-:Y:S02]  /*6130*/  LOP3.LUT R4, R4, 0x800000, RZ, 0xfc, !PT ;  /* 0x0080000004047812 */ /* 0x000fe400078efcff */
[----:B------:R-:W-:Y:S02]  /*6140*/  SEL R5, RZ, 0xffffffff, !P0 ;  /* 0xffffffffff057807 */ /* 0x000fe40004000000 */
[----:B------:R-:W-:Y:S02]  /*6150*/  LOP3.LUT R7, R7, R4, RZ, 0xc0, !PT ;  /* 0x0000000407077212 */ /* 0x000fe400078ec0ff */
[----:B------:R-:W-:-:S02]  /*6160*/  IADD3 R5, PT, PT, -R5, RZ, RZ ;  /* 0x000000ff05057210 */ /* 0x000fc40007ffe1ff */
[-C--:B------:R-:W-:Y:S02]  /*6170*/  SHF.R.U32.HI R7, RZ, R10.reuse, R7 ;  /* 0x0000000aff077219 */ /* 0x080fe40000011607 */
[----:B------:R-:W-:Y:S02]  /*6180*/  LOP3.LUT P1, RZ, R5, R10, R4, 0xf8, !PT ;  /* 0x0000000a05ff7212 */ /* 0x000fe4000782f804 */
[C---:B------:R-:W-:Y:S02]  /*6190*/  LOP3.LUT P0, RZ, R7.reuse, 0x1, RZ, 0xc0, !PT ;  /* 0x0000000107ff7812 */ /* 0x040fe4000780c0ff */
[----:B------:R-:W-:-:S04]  /*61a0*/  LOP3.LUT P2, RZ, R7, 0x2, RZ, 0xc0, !PT ;  /* 0x0000000207ff7812 */ /* 0x000fc8000784c0ff */
[----:B------:R-:W-:Y:S02]  /*61b0*/  PLOP3.LUT P0, PT, P0, P1, P2, 0xe0, 0x0 ;  /* 0x000000000000781c */ /* 0x000fe40000703c20 */
[----:B------:R-:W-:Y:S02]  /*61c0*/  LOP3.LUT P1, RZ, R0, 0x7fffff, RZ, 0xc0, !PT ;  /* 0x007fffff00ff7812 */ /* 0x000fe4000782c0ff */
[----:B------:R-:W-:-:S04]  /*61d0*/  SEL R3, RZ, 0x1, !P0 ;  /* 0x00000001ff037807 */ /* 0x000fc80004000000 */
[----:B------:R-:W-:-:S04]  /*61e0*/  IADD3 R3, PT, PT, -R3, RZ, RZ ;  /* 0x000000ff03037210 */ /* 0x000fc80007ffe1ff */
[----:B------:R-:W-:Y:S02]  /*61f0*/  ISETP.GE.AND P0, PT, R3, RZ, PT ;  /* 0x000000ff0300720c */ /* 0x000fe40003f06270 */
[----:B------:R-:W-:-:S04]  /*6200*/  IADD3 R3, PT, PT, R8, -0xfc, RZ ;  /* 0xffffff0408037810 */ /* 0x000fc80007ffe0ff */
[----:B------:R-:W-:-:S07]  /*6210*/  SHF.R.U32.HI R3, RZ, R3, R4 ;  /* 0x00000003ff037219 */ /* 0x000fce0000011604 */
[----:B------:R-:W-:-:S04]  /*6220*/  @!P0 IADD3 R3, PT, PT, R3, 0x1, RZ ;  /* 0x0000000103038810 */ /* 0x000fc80007ffe0ff */
[----:B------:R-:W-:-:S04]  /*6230*/  @!P1 SHF.L.U32 R3, R3, 0x1, RZ ;  /* 0x0000000103039819 */ /* 0x000fc800000006ff */
[----:B------:R-:W-:Y:S01]  /*6240*/  LOP3.LUT R3, R3, 0x80000000, R0, 0xf8, !PT ;  /* 0x8000000003037812 */ /* 0x000fe200078ef800 */
[----:B------:R-:W-:Y:S06]  /*6250*/  BRA `(.L_x_134) ;  /* 0x0000000000047947 */ /* 0x000fec0003800000 */
.L_x_135:
[----:B------:R0:W1:Y:S02]  /*6260*/  MUFU.RCP R3, R0 ;  /* 0x0000000000037308 */ /* 0x0000640000001000 */
.L_x_134:
[----:B-1-3--:R-:W-:Y:S02]  /*6270*/  MOV R23, R3 ;  /* 0x0000000300177202 */ /* 0x00afe40000000f00 */
[----:B------:R-:W-:-:S04]  /*6280*/  MOV R3, 0x0 ;  /* 0x0000000000037802 */ /* 0x000fc80000000f00 */
[----:B0-2---:R-:W-:Y:S05]  /*6290*/  RET.REL.NODEC R2 `(_Z23fusedAttentionOptimizedILi16EEvPfS0_S0_S0_iiii) ;  /* 0xffffff9c02587950 */ /* 0x005fea0003c3ffff */
        .weak           $__internal_1_$__cuda_sm20_sqrt_rn_f32_slowpath
        .type           $__internal_1_$__cuda_sm20_sqrt_rn_f32_slowpath,@function
        .size           $__internal_1_$__cuda_sm20_sqrt_rn_f32_slowpath,($__internal_2_$__cuda_sm3x_div_rn_noftz_f32_slowpath - $__internal_1_$__cuda_sm20_sqrt_rn_f32_slowpath)
$__internal_1_$__cuda_sm20_sqrt_rn_f32_slowpath:
[----:B------:R-:W-:-:S13]  /*62a0*/  LOP3.LUT P0, RZ, R0, 0x7fffffff, RZ, 0xc0, !PT ;  /* 0x7fffffff00ff7812 */ /* 0x000fda000780c0ff */
[----:B------:R-:W-:Y:S01]  /*62b0*/  @!P0 MOV R2, R0 ;  /* 0x0000000000028202 */ /* 0x000fe20000000f00 */
[----:B------:R-:W-:Y:S06]  /*62c0*/  @!P0 BRA `(.L_x_136) ;  /* 0x0000000000448947 */ /* 0x000fec0003800000 */
[----:B------:R-:W-:-:S13]  /*62d0*/  FSETP.GEU.FTZ.AND P0, PT, R0, RZ, PT ;  /* 0x000000ff0000720b */ /* 0x000fda0003f1e000 */
[----:B------:R-:W-:Y:S01]  /*62e0*/  @!P0 MOV R2, 0x7fffffff ;  /* 0x7fffffff00028802 */ /* 0x000fe20000000f00 */
[----:B------:R-:W-:Y:S06]  /*62f0*/  @!P0 BRA `(.L_x_136) ;  /* 0x0000000000388947 */ /* 0x000fec0003800000 */
[----:B------:R-:W-:-:S13]  /*6300*/  FSETP.GTU.FTZ.AND P0, PT, |R0|, +INF , PT ;  /* 0x7f8000000000780b */ /* 0x000fda0003f1c200 */
[----:B------:R-:W-:Y:S01]  /*6310*/  @P0 FADD.FTZ R2, R0, 1 ;  /* 0x3f80000000020421 */ /* 0x000fe20000010000 */
[----:B------:R-:W-:Y:S06]  /*6320*/  @P0 BRA `(.L_x_136) ;  /* 0x00000000002c0947 */ /* 0x000fec0003800000 */
[----:B------:R-:W-:-:S13]  /*6330*/  FSETP.NEU.FTZ.AND P0, PT, |R0|, +INF , PT ;  /* 0x7f8000000000780b */ /* 0x000fda0003f1d200 */
[----:B------:R-:W-:Y:S01]  /*6340*/  @!P0 MOV R2, R0 ;  /* 0x0000000000028202 */ /* 0x000fe20000000f00 */
[----:B------:R-:W-:Y:S06]  /*6350*/  @!P0 BRA `(.L_x_136) ;  /* 0x0000000000208947 */ /* 0x000fec0003800000 */
[----:B------:R-:W-:-:S04]  /*6360*/  FFMA R0, R0, 1.84467440737095516160e+19, RZ ;  /* 0x5f80000000007823 */ /* 0x000fc800000000ff */
[----:B------:R-:W0:Y:S02]  /*6370*/  MUFU.RSQ R3, R0 ;  /* 0x0000000000037308 */ /* 0x000e240000001400 */
[----:B0-----:R-:W-:Y:S01]  /*6380*/  FMUL.FTZ R5, R0, R3 ;  /* 0x0000000300057220 */ /* 0x001fe20000410000 */
[----:B------:R-:W-:-:S03]  /*6390*/  FMUL.FTZ R3, R3, 0.5 ;  /* 0x3f00000003037820 */ /* 0x000fc60000410000 */
[----:B------:R-:W-:-:S04]  /*63a0*/  FADD.FTZ R2, -R5, -RZ ;  /* 0x800000ff05027221 */ /* 0x000fc80000010100 */
[----:B------:R-:W-:-:S04]  /*63b0*/  FFMA R2, R5, R2, R0 ;  /* 0x0000000205027223 */ /* 0x000fc80000000000 */
[----:B------:R-:W-:-:S04]  /*63c0*/  FFMA R2, R2, R3, R5 ;  /* 0x0000000302027223 */ /* 0x000fc80000000005 */
[----:B------:R-:W-:-:S07]  /*63d0*/  FMUL.FTZ R2, R2, 2.3283064365386962891e-10 ;  /* 0x2f80000002027820 */ /* 0x000fce0000410000 */
.L_x_136:
[----:B------:R-:W-:Y:S01]  /*63e0*/  HFMA2 R3, -RZ, RZ, 0, 0 ;  /* 0x00000000ff037431 */ /* 0x000fe200000001ff */
[----:B------:R-:W-:Y:S02]  /*63f0*/  MOV R0, R2 ;  /* 0x0000000200007202 */ /* 0x000fe40000000f00 */
[----:B------:R-:W-:-:S04]  /*6400*/  MOV R2, R4 ;  /* 0x0000000400027202 */ /* 0x000fc80000000f00 */
[----:B------:R-:W-:Y:S05]  /*6410*/  RET.REL.NODEC R2 `(_Z23fusedAttentionOptimizedILi16EEvPfS0_S0_S0_iiii) ;  /* 0xffffff9802f87950 */ /* 0x000fea0003c3ffff */
        .weak           $__internal_2_$__cuda_sm3x_div_rn_noftz_f32_slowpath
        .type           $__internal_2_$__cuda_sm3x_div_rn_noftz_f32_slowpath,@function
        .size           $__internal_2_$__cuda_sm3x_div_rn_noftz_f32_slowpath,(.L_x_209 - $__internal_2_$__cuda_sm3x_div_rn_noftz_f32_slowpath)
$__internal_2_$__cuda_sm3x_div_rn_noftz_f32_slowpath:
[----:B------:R-:W-:Y:S01]  /*6420*/  SHF.R.U32.HI R11, RZ, 0x17, R17 ;  /* 0x00000017ff0b7819 */ /* 0x000fe20000011611 */
[----:B------:R-:W-:Y:S01]  /*6430*/  BSSY.RECONVERGENT B1, `(.L_x_137) ;  /* 0x0000064000017945 */ /* 0x000fe20003800200 */
[----:B------:R-:W-:Y:S02]  /*6440*/  SHF.R.U32.HI R28, RZ, 0x17, R25 ;  /* 0x00000017ff1c7819 */ /* 0x000fe40000011619 */
[----:B------:R-:W-:Y:S02]  /*6450*/  LOP3.LUT R11, R11, 0xff, RZ, 0xc0, !PT ;  /* 0x000000ff0b0b7812 */ /* 0x000fe400078ec0ff */
[----:B------:R-:W-:Y:S02]  /*6460*/  LOP3.LUT R28, R28, 0xff, RZ, 0xc0, !PT ;  /* 0x000000ff1c1c7812 */ /* 0x000fe400078ec0ff */
[----:B------:R-:W-:Y:S02]  /*6470*/  IADD3 R4, PT, PT, R11, -0x1, RZ ;  /* 0xffffffff0b047810 */ /* 0x000fe40007ffe0ff */
[----:B------:R-:W-:-:S02]  /*6480*/  IADD3 R15, PT, PT, R28, -0x1, RZ ;  /* 0xffffffff1c0f7810 */ /* 0x000fc40007ffe0ff */
[----:B------:R-:W-:Y:S02]  /*6490*/  ISETP.GT.U32.AND P0, PT, R4, 0xfd, PT ;  /* 0x000000fd0400780c */ /* 0x000fe40003f04070 */
[----:B------:R-:W-:Y:S02]  /*64a0*/  MOV R26, R17 ;  /* 0x00000011001a7202 */ /* 0x000fe40000000f00 */
[----:B------:R-:W-:-:S13]  /*64b0*/  ISETP.GT.U32.OR P0, PT, R15, 0xfd, P0 ;  /* 0x000000fd0f00780c */ /* 0x000fda0000704470 */
[----:B------:R-:W-:Y:S01]  /*64c0*/  @!P0 MOV R27, RZ ;  /* 0x000000ff001b8202 */ /* 0x000fe20000000f00 */
[----:B------:R-:W-:Y:S06]  /*64d0*/  @!P0 BRA `(.L_x_138) ;  /* 0x00000000005c8947 */ /* 0x000fec0003800000 */
[----:B------:R-:W-:Y:S02]  /*64e0*/  FSETP.GTU.FTZ.AND P0, PT, |R25|, +INF , PT ;  /* 0x7f8000001900780b */ /* 0x000fe40003f1c200 */
[----:B------:R-:W-:-:S04]  /*64f0*/  FSETP.GTU.FTZ.AND P1, PT, |R17|, +INF , PT ;  /* 0x7f8000001100780b */ /* 0x000fc80003f3c200 */
[----:B------:R-:W-:-:S13]  /*6500*/  PLOP3.LUT P0, PT, P0, P1, PT, 0xf8, 0x8f ;  /* 0x00000000008f781c */ /* 0x000fda0000703f70 */
[----:B------:R-:W-:Y:S05]  /*6510*/  @P0 BRA `(.L_x_139) ;  /* 0x0000000400500947 */ /* 0x000fea0003800000 */
[----:B------:R-:W-:-:S13]  /*6520*/  LOP3.LUT P0, RZ, R26, 0x7fffffff, R25, 0xc8, !PT ;  /* 0x7fffffff1aff7812 */ /* 0x000fda000780c819 */
[----:B------:R-:W-:Y:S05]  /*6530*/  @!P0 BRA `(.L_x_140) ;  /* 0x0000000400408947 */ /* 0x000fea0003800000 */
[----:B------:R-:W-:Y:S02]  /*6540*/  FSETP.NEU.FTZ.AND P5, PT, |R25|, +INF , PT ;  /* 0x7f8000001900780b */ /* 0x000fe40003fbd200 */
[----:B------:R-:W-:Y:S02]  /*6550*/  FSETP.NEU.FTZ.AND P1, PT, |R17|, +INF , PT ;  /* 0x7f8000001100780b */ /* 0x000fe40003f3d200 */
[----:B------:R-:W-:-:S11]  /*6560*/  FSETP.NEU.FTZ.AND P0, PT, |R25|, +INF , PT ;  /* 0x7f8000001900780b */ /* 0x000fd60003f1d200 */
[----:B------:R-:W-:Y:S05]  /*6570*/  @!P1 BRA !P5, `(.L_x_140) ;  /* 0x0000000400309947 */ /* 0x000fea0006800000 */
[----:B------:R-:W-:-:S04]  /*6580*/  LOP3.LUT P5, RZ, R25, 0x7fffffff, RZ, 0xc0, !PT ;  /* 0x7fffffff19ff7812 */ /* 0x000fc800078ac0ff */
[----:B------:R-:W-:-:S13]  /*6590*/  PLOP3.LUT P1, PT, P1, P5, PT, 0x2f, 0xf2 ;  /* 0x0000000000f2781c */ /* 0x000fda0000f2a577 */
[----:B------:R-:W-:Y:S05]  /*65a0*/  @P1 BRA `(.L_x_141) ;  /* 0x00000004001c1947 */ /* 0x000fea0003800000 */
[----:B------:R-:W-:-:S04]  /*65b0*/  LOP3.LUT P1, RZ, R26, 0x7fffffff, RZ, 0xc0, !PT ;  /* 0x7fffffff1aff7812 */ /* 0x000fc8000782c0ff */
[----:B------:R-:W-:-:S13]  /*65c0*/  PLOP3.LUT P0, PT, P0, P1, PT, 0x2f, 0xf2 ;  /* 0x0000000000f2781c */ /* 0x000fda0000702577 */
[----:B------:R-:W-:Y:S05]  /*65d0*/  @P0 BRA `(.L_x_142) ;  /* 0x0000000400040947 */ /* 0x000fea0003800000 */
[----:B------:R-:W-:Y:S02]  /*65e0*/  ISETP.GE.AND P0, PT, R15, RZ, PT ;  /* 0x000000ff0f00720c */ /* 0x000fe40003f06270 */
[----:B------:R-:W-:-:S11]  /*65f0*/  ISETP.GE.AND P1, PT, R4, RZ, PT ;  /* 0x000000ff0400720c */ /* 0x000fd60003f26270 */
[----:B------:R-:W-:Y:S01]  /*6600*/  @P0 MOV R27, RZ ;  /* 0x000000ff001b0202 */ /* 0x000fe20000000f00 */
[----:B------:R-:W-:Y:S01]  /*6610*/  @!P0 FFMA R25, R25, 1.84467440737095516160e+19, RZ ;  /* 0x5f80000019198823 */ /* 0x000fe200000000ff */
[----:B------:R-:W-:Y:S01]  /*6620*/  @!P0 MOV R27, 0xffffffc0 ;  /* 0xffffffc0001b8802 */ /* 0x000fe20000000f00 */
[----:B------:R-:W-:-:S03]  /*6630*/  @!P1 FFMA R26, R17, 1.84467440737095516160e+19, RZ ;  /* 0x5f800000111a9823 */ /* 0x000fc600000000ff */
[----:B------:R-:W-:-:S07]  /*6640*/  @!P1 IADD3 R27, PT, PT, R27, 0x40, RZ ;  /* 0x000000401b1b9810 */ /* 0x000fce0007ffe0ff */
.L_x_138:
[----:B------:R-:W-:Y:S01]  /*6650*/  LEA R29, R11, 0xc0800000, 0x17 ;  /* 0xc08000000b1d7811 */ /* 0x000fe200078eb8ff */
[----:B------:R-:W-:Y:S01]  /*6660*/  BSSY.RECONVERGENT B2, `(.L_x_143) ;  /* 0x0000036000027945 */ /* 0x000fe20003800200 */
[----:B------:R-:W-:Y:S02]  /*6670*/  IADD3 R28, PT, PT, R28, -0x7f, RZ ;  /* 0xffffff811c1c7810 */ /* 0x000fe40007ffe0ff */
[----:B------:R-:W-:-:S03]  /*6680*/  IADD3 R29, PT, PT, -R29, R26, RZ ;  /* 0x0000001a1d1d7210 */ /* 0x000fc60007ffe1ff */
[C---:B------:R-:W-:Y:S01]  /*6690*/  IMAD R25, R28.reuse, -0x800000, R25 ;  /* 0xff8000001c197824 */ /* 0x040fe200078e0219 */
[----:B------:R-:W0:Y:S01]  /*66a0*/  MUFU.RCP R15, R29 ;  /* 0x0000001d000f7308 */ /* 0x000e220000001000 */
[----:B------:R-:W-:Y:S01]  /*66b0*/  FADD.FTZ R26, -R29, -RZ ;  /* 0x800000ff1d1a7221 */ /* 0x000fe20000010100 */
[----:B------:R-:W-:-:S04]  /*66c0*/  IADD3 R28, PT, PT, R28, 0x7f, -R11 ;  /* 0x0000007f1c1c7810 */ /* 0x000fc80007ffe80b */
[----:B------:R-:W-:Y:S01]  /*66d0*/  IADD3 R28, PT, PT, R28, R27, RZ ;  /* 0x0000001b1c1c7210 */ /* 0x000fe20007ffe0ff */
[----:B0-----:R-:W-:-:S04]  /*66e0*/  FFMA R4, R15, R26, 1 ;  /* 0x3f8000000f047423 */ /* 0x001fc8000000001a */
[----:B------:R-:W-:-:S04]  /*66f0*/  FFMA R4, R15, R4, R15 ;  /* 0x000000040f047223 */ /* 0x000fc8000000000f */
[----:B------:R-:W-:-:S04]  /*6700*/  FFMA R19, R25, R4, RZ ;  /* 0x0000000419137223 */ /* 0x000fc800000000ff */
[----:B------:R-:W-:-:S04]  /*6710*/  FFMA R15, R26, R19, R25 ;  /* 0x000000131a0f7223 */ /* 0x000fc80000000019 */
[----:B------:R-:W-:-:S04]  /*6720*/  FFMA R15, R4, R15, R19 ;  /* 0x0000000f040f7223 */ /* 0x000fc80000000013 */
[----:B------:R-:W-:-:S04]  /*6730*/  FFMA R26, R26, R15, R25 ;  /* 0x0000000f1a1a7223 */ /* 0x000fc80000000019 */
[----:B------:R-:W-:-:S05]  /*6740*/  FFMA R19, R4, R26, R15 ;  /* 0x0000001a04137223 */ /* 0x000fca000000000f */
[----:B------:R-:W-:-:S04]  /*6750*/  SHF.R.U32.HI R11, RZ, 0x17, R19 ;  /* 0x00000017ff0b7819 */ /* 0x000fc80000011613 */
[----:B------:R-:W-:-:S04]  /*6760*/  LOP3.LUT R11, R11, 0xff, RZ, 0xc0, !PT ;  /* 0x000000ff0b0b7812 */ /* 0x000fc800078ec0ff */
[----:B------:R-:W-:-:S04]  /*6770*/  IADD3 R11, PT, PT, R11, R28, RZ ;  /* 0x0000001c0b0b7210 */ /* 0x000fc80007ffe0ff */
[----:B------:R-:W-:-:S04]  /*6780*/  IADD3 R25, PT, PT, R11, -0x1, RZ ;  /* 0xffffffff0b197810 */ /* 0x000fc80007ffe0ff */
[----:B------:R-:W-:-:S13]  /*6790*/  ISETP.GE.U32.AND P0, PT, R25, 0xfe, PT ;  /* 0x000000fe1900780c */ /* 0x000fda0003f06070 */
[----:B------:R-:W-:Y:S05]  /*67a0*/  @!P0 BRA `(.L_x_144) ;  /* 0x0000000000808947 */ /* 0x000fea0003800000 */
[----:B------:R-:W-:-:S13]  /*67b0*/  ISETP.GT.AND P0, PT, R11, 0xfe, PT ;  /* 0x000000fe0b00780c */ /* 0x000fda0003f04270 */
[----:B------:R-:W-:Y:S05]  /*67c0*/  @P0 BRA `(.L_x_145) ;  /* 0x00000000006c0947 */ /* 0x000fea0003800000 */
[----:B------:R-:W-:-:S13]  /*67d0*/  ISETP.GE.AND P0, PT, R11, 0x1, PT ;  /* 0x000000010b00780c */ /* 0x000fda0003f06270 */
[----:B------:R-:W-:Y:S05]  /*67e0*/  @P0 BRA `(.L_x_146) ;  /* 0x0000000000740947 */ /* 0x000fea0003800000 */
[----:B------:R-:W-:Y:S02]  /*67f0*/  ISETP.GE.AND P0, PT, R11, -0x18, PT ;  /* 0xffffffe80b00780c */ /* 0x000fe40003f06270 */
[----:B------:R-:W-:-:S11]  /*6800*/  LOP3.LUT R19, R19, 0x80000000, RZ, 0xc0, !PT ;  /* 0x8000000013137812 */ /* 0x000fd600078ec0ff */
[----:B------:R-:W-:Y:S05]  /*6810*/  @!P0 BRA `(.L_x_146) ;  /* 0x0000000000688947 */ /* 0x000fea0003800000 */
[CCC-:B------:R-:W-:Y:S01]  /*6820*/  FFMA.RZ R25, R4.reuse, R26.reuse, R15.reuse ;  /* 0x0000001a04197223 */ /* 0x1c0fe2000000c00f */
[CCC-:B------:R-:W-:Y:S01]  /*6830*/  FFMA.RP R27, R4.reuse, R26.reuse, R15.reuse ;  /* 0x0000001a041b7223 */ /* 0x1c0fe2000000800f */
[----:B------:R-:W-:Y:S01]  /*6840*/  FFMA.RM R26, R4, R26, R15 ;  /* 0x0000001a041a7223 */ /* 0x000fe2000000400f */
[----:B------:R-:W-:Y:S02]  /*6850*/  IADD3 R4, PT, PT, R11, 0x20, RZ ;  /* 0x000000200b047810 */ /* 0x000fe40007ffe0ff */
[----:B------:R-:W-:Y:S02]  /*6860*/  LOP3.LUT R25, R25, 0x7fffff, RZ, 0xc0, !PT ;  /* 0x007fffff19197812 */ /* 0x000fe400078ec0ff */
[----:B------:R-:W-:Y:S02]  /*6870*/  ISETP.NE.AND P5, PT, R11, RZ, PT ;  /* 0x000000ff0b00720c */ /* 0x000fe40003fa5270 */
[----:B------:R-:W-:Y:S02]  /*6880*/  LOP3.LUT R25, R25, 0x800000, RZ, 0xfc, !PT ;  /* 0x0080000019197812 */ /* 0x000fe400078efcff */
[----:B------:R-:W-:-:S02]  /*6890*/  ISETP.NE.AND P1, PT, R11, RZ, PT ;  /* 0x000000ff0b00720c */ /* 0x000fc40003f25270 */
[----:B------:R-:W-:Y:S02]  /*68a0*/  IADD3 R11, PT, PT, -R11, RZ, RZ ;  /* 0x000000ff0b0b7210 */ /* 0x000fe40007ffe1ff */
[----:B------:R-:W-:Y:S02]  /*68b0*/  SHF.L.U32 R4, R25, R4, RZ ;  /* 0x0000000419047219 */ /* 0x000fe400000006ff */
[----:B------:R-:W-:Y:S02]  /*68c0*/  FSETP.NEU.FTZ.AND P0, PT, R27, R26, PT ;  /* 0x0000001a1b00720b */ /* 0x000fe40003f1d000 */
[----:B------:R-:W-:Y:S02]  /*68d0*/  SEL R26, R11, RZ, P5 ;  /* 0x000000ff0b1a7207 */ /* 0x000fe40002800000 */
[----:B------:R-:W-:Y:S02]  /*68e0*/  ISETP.NE.AND P1, PT, R4, RZ, P1 ;  /* 0x000000ff0400720c */ /* 0x000fe40000f25270 */
[----:B------:R-:W-:-:S02]  /*68f0*/  SHF.R.U32.HI R25, RZ, R26, R25 ;  /* 0x0000001aff197219 */ /* 0x000fc40000011619 */
[----:B------:R-:W-:Y:S02]  /*6900*/  PLOP3.LUT P0, PT, P0, P1, PT, 0xf8, 0x8f ;  /* 0x00000000008f781c */ /* 0x000fe40000703f70 */
[----:B------:R-:W-:Y:S02]  /*6910*/  SHF.R.U32.HI R11, RZ, 0x1, R25 ;  /* 0x00000001ff0b7819 */ /* 0x000fe40000011619 */
[----:B------:R-:W-:-:S04]  /*6920*/  SEL R4, RZ, 0x1, !P0 ;  /* 0x00000001ff047807 */ /* 0x000fc80004000000 */
[----:B------:R-:W-:-:S04]  /*6930*/  LOP3.LUT R4, R4, 0x1, R11, 0xf8, !PT ;  /* 0x0000000104047812 */ /* 0x000fc800078ef80b */
[----:B------:R-:W-:-:S04]  /*6940*/  LOP3.LUT R4, R4, R25, RZ, 0xc0, !PT ;  /* 0x0000001904047212 */ /* 0x000fc800078ec0ff */
[----:B------:R-:W-:-:S04]  /*6950*/  IADD3 R4, PT, PT, R11, R4, RZ ;  /* 0x000000040b047210 */ /* 0x000fc80007ffe0ff */
[----:B------:R-:W-:Y:S01]  /*6960*/  LOP3.LUT R19, R4, R19, RZ, 0xfc, !PT ;  /* 0x0000001304137212 */ /* 0x000fe200078efcff */
[----:B------:R-:W-:Y:S06]  /*6970*/  BRA `(.L_x_146) ;  /* 0x0000000000107947 */ /* 0x000fec0003800000 */
.L_x_145:
[----:B------:R-:W-:-:S04]  /*6980*/  LOP3.LUT R19, R19, 0x80000000, RZ, 0xc0, !PT ;  /* 0x8000000013137812 */ /* 0x000fc800078ec0ff */
[----:B------:R-:W-:Y:S01]  /*6990*/  LOP3.LUT R19, R19, 0x7f800000, RZ, 0xfc, !PT ;  /* 0x7f80000013137812 */ /* 0x000fe200078efcff */
[----:B------:R-:W-:Y:S06]  /*69a0*/  BRA `(.L_x_146) ;  /* 0x0000000000047947 */ /* 0x000fec0003800000 */
.L_x_144:
[----:B------:R-:W-:-:S07]  /*69b0*/  LEA R19, R28, R19, 0x17 ;  /* 0x000000131c137211 */ /* 0x000fce00078eb8ff */
.L_x_146:
[----:B------:R-:W-:Y:S05]  /*69c0*/  BSYNC.RECONVERGENT B2 ;  /* 0x0000000000027941 */ /* 0x000fea0003800200 */
.L_x_143:
[----:B------:R-:W-:Y:S01]  /*69d0*/  MOV R11, R19 ;  /* 0x00000013000b7202 */ /* 0x000fe20000000f00 */
[----:B------:R-:W-:Y:S06]  /*69e0*/  BRA `(.L_x_147) ;  /* 0x0000000000207947 */ /* 0x000fec0003800000 */
.L_x_142:
[----:B------:R-:W-:-:S04]  /*69f0*/  LOP3.LUT R25, R26, 0x80000000, R25, 0x48, !PT ;  /* 0x800000001a197812 */ /* 0x000fc800078e4819 */
[----:B------:R-:W-:Y:S01]  /*6a00*/  LOP3.LUT R11, R25, 0x7f800000, RZ, 0xfc, !PT ;  /* 0x7f800000190b7812 */ /* 0x000fe200078efcff */
[----:B------:R-:W-:Y:S06]  /*6a10*/  BRA `(.L_x_147) ;  /* 0x0000000000147947 */ /* 0x000fec0003800000 */
.L_x_141:
[----:B------:R-:W-:Y:S01]  /*6a20*/  LOP3.LUT R11, R26, 0x80000000, R25, 0x48, !PT ;  /* 0x800000001a0b7812 */ /* 0x000fe200078e4819 */
[----:B------:R-:W-:Y:S06]  /*6a30*/  BRA `(.L_x_147) ;  /* 0x00000000000c7947 */ /* 0x000fec0003800000 */
.L_x_140:
[----:B------:R-:W0:Y:S01]  /*6a40*/  MUFU.RSQ R11, -QNAN ;  /* 0xffc00000000b7908 */ /* 0x000e220000001400 */
[----:B------:R-:W-:Y:S05]  /*6a50*/  BRA `(.L_x_147) ;  /* 0x0000000000047947 */ /* 0x000fea0003800000 */
.L_x_139:
[----:B------:R-:W-:-:S07]  /*6a60*/  FADD.FTZ R11, R25, R17 ;  /* 0x00000011190b7221 */ /* 0x000fce0000010000 */
.L_x_147:
[----:B------:R-:W-:Y:S05]  /*6a70*/  BSYNC.RECONVERGENT B1 ;  /* 0x0000000000017941 */ /* 0x000fea0003800200 */
.L_x_137:
[----:B------:R-:W-:-:S04]  /*6a80*/  HFMA2 R25, -RZ, RZ, 0, 0 ;  /* 0x00000000ff197431 */ /* 0x000fc800000001ff */
[----:B0-----:R-:W-:Y:S05]  /*6a90*/  RET.REL.NODEC R24 `(_Z23fusedAttentionOptimizedILi16EEvPfS0_S0_S0_iiii) ;  /* 0xffffff9418587950 */ /* 0x001fea0003c3ffff */
.L_x_148:
[----:B------:R-:W-:-:S00]  /*6aa0*/  BRA `(.L_x_148) ;  /* 0xfffffffc00fc7947 */ /* 0x000fc0000383ffff */
[----:B------:R-:W-:-:S00]  /*6ab0*/  NOP ;  /* 0x0000000000007918 */ /* 0x000fc00000000000 */
        /* <DEDUP_REMOVED lines=12> */
.L_x_209:


//--------------------- .text._Z15applyCausalMaskPfiii --------------------------
	.section	.text._Z15applyCausalMaskPfiii,"ax",@progbits
	.align	128
        .global         _Z15applyCausalMaskPfiii
        .type           _Z15applyCausalMaskPfiii,@function
        .size           _Z15applyCausalMaskPfiii,(.L_x_214 - _Z15applyCausalMaskPfiii)
        .other          _Z15applyCausalMaskPfiii,@"STO_CUDA_ENTRY STV_DEFAULT"
_Z15applyCausalMaskPfiii:
.text._Z15applyCausalMaskPfiii:
[----:B------:R-:W-:Y:S01]  /*0000*/  LDC R1, c[0x0][0x37c] ;  /* 0x0000df00ff017b82 */ /* 0x000fe20000000800 */
[----:B------:R-:W0:Y:S07]  /*0010*/  S2R R5, SR_TID.X ;  /* 0x0000000000057919 */ /* 0x000e2e0000002100 */
[----:B------:R-:W1:Y:S01]  /*0020*/  LDC R2, c[0x0][0x390] ;  /* 0x0000e400ff027b82 */ /* 0x000e620000000800 */
[----:B------:R-:W2:Y:S07]  /*0030*/  LDCU.64 UR4, c[0x0][0x388] ;  /* 0x00007100ff0477ac */ /* 0x000eae0008000a00 */
[----:B------:R-:W0:Y:S08]  /*0040*/  S2UR UR6, SR_CTAID.X ;  /* 0x00000000000679c3 */ /* 0x000e300000002500 */
[----:B------:R-:W0:Y:S01]  /*0050*/  LDC R0, c[0x0][0x360] ;  /* 0x0000d800ff007b82 */ /* 0x000e220000000800 */
[----:B--2---:R-:W-:-:S06]  /*0060*/  UIMAD UR4, UR5, UR4, URZ ;  /* 0x00000004050472a4 */ /* 0x004fcc000f8e02ff */
[----:B-1----:R-:W-:-:S04]  /*0070*/  IMAD R3, R2, UR4, RZ ;  /* 0x0000000402037c24 */ /* 0x002fc8000f8e02ff */
[----:B------:R-:W-:Y:S02]  /*0080*/  IMAD R3, R3, R2, RZ ;  /* 0x0000000203037224 */ /* 0x000fe400078e02ff */
[----:B0-----:R-:W-:-:S05]  /*0090*/  IMAD R0, R0, UR6, R5 ;  /* 0x0000000600007c24 */ /* 0x001fca000f8e0205 */
[----:B------:R-:W-:-:S13]  /*00a0*/  ISETP.GE.AND P0, PT, R0, R3, PT ;  /* 0x000000030000720c */ /* 0x000fda0003f06270 */
[----:B------:R-:W-:Y:S05]  /*00b0*/  @P0 EXIT ;  /* 0x000000000000094d */ /* 0x000fea0003800000 */
[-C--:B------:R-:W-:Y:S01]  /*00c0*/  IMAD R11, R2, R2.reuse, RZ ;  /* 0x00000002020b7224 */ /* 0x080fe200078e02ff */
[----:B------:R-:W-:Y:S02]  /*00d0*/  IABS R3, R2 ;  /* 0x0000000200037213 */ /* 0x000fe40000000000 */
[----:B------:R-:W-:Y:S02]  /*00e0*/  IABS R10, R0 ;  /* 0x00000000000a7213 */ /* 0x000fe40000000000 */
[----:B------:R-:W-:Y:S02]  /*00f0*/  IABS R7, R11 ;  /* 0x0000000b00077213 */ /* 0x000fe40000000000 */
[----:B------:R-:W-:Y:S02]  /*0100*/  ISETP.GE.AND P2, PT, R0, RZ, PT ;  /* 0x000000ff0000720c */ /* 0x000fe40003f46270 */
[----:B------:R-:W0:Y:S08]  /*0110*/  I2F.RP R6, R7 ;  /* 0x0000000700067306 */ /* 0x000e300000209400 */
[----:B0-----:R-:W0:Y:S02]  /*0120*/  MUFU.RCP R6, R6 ;  /* 0x0000000600067308 */ /* 0x001e240000001000 */
[----:B0-----:R-:W-:-:S06]  /*0130*/  VIADD R4, R6, 0xffffffe ;  /* 0x0ffffffe06047836 */ /* 0x001fcc0000000000 */
[----:B------:R-:W0:Y:S08]  /*0140*/  I2F.RP R6, R3 ;  /* 0x0000000300067306 */ /* 0x000e300000209400 */
[----:B------:R1:W2:Y:S08]  /*0150*/  F2I.FTZ.U32.TRUNC.NTZ R5, R4 ;  /* 0x0000000400057305 */ /* 0x0002b0000021f000 */
[----:B0-----:R-:W0:Y:S01]  /*0160*/  MUFU.RCP R6, R6 ;  /* 0x0000000600067308 */ /* 0x001e220000001000 */
[----:B-1----:R-:W-:-:S02]  /*0170*/  HFMA2 R4, -RZ, RZ, 0, 0 ;  /* 0x00000000ff047431 */ /* 0x002fc400000001ff */
[----:B--2---:R-:W-:-:S04]  /*0180*/  IMAD.MOV R8, RZ, RZ, -R5 ;  /* 0x000000ffff087224 */ /* 0x004fc800078e0a05 */
[----:B------:R-:W-:Y:S01]  /*0190*/  IMAD R9, R8, R7, RZ ;  /* 0x0000000708097224 */ /* 0x000fe200078e02ff */
[----:B------:R-:W-:-:S03]  /*01a0*/  IABS R8, R11 ;  /* 0x0000000b00087213 */ /* 0x000fc60000000000 */
[----:B------:R-:W-:Y:S01]  /*01b0*/  IMAD.HI.U32 R5, R5, R9, R4 ;  /* 0x0000000905057227 */ /* 0x000fe200078e0004 */
[----:B------:R-:W-:-:S03]  /*01c0*/  IADD3 R8, PT, PT, RZ, -R8, RZ ;  /* 0x80000008ff087210 */ /* 0x000fc60007ffe0ff */
[----:B------:R-:W-:-:S04]  /*01d0*/  IMAD.MOV.U32 R4, RZ, RZ, R10 ;  /* 0x000000ffff047224 */ /* 0x000fc800078e000a */
[----:B------:R-:W-:-:S04]  /*01e0*/  IMAD.HI.U32 R5, R5, R4, RZ ;  /* 0x0000000405057227 */ /* 0x000fc800078e00ff */
[----:B------:R-:W-:Y:S01]  /*01f0*/  IMAD R4, R5, R8, R4 ;  /* 0x0000000805047224 */ /* 0x000fe200078e0204 */
[----:B0-----:R-:W-:-:S04]  /*0200*/  IADD3 R5, PT, PT, R6, 0xffffffe, RZ ;  /* 0x0ffffffe06057810 */ /* 0x001fc80007ffe0ff */
[----:B------:R-:W-:Y:S02]  /*0210*/  ISETP.GT.U32.AND P0, PT, R7, R4, PT ;  /* 0x000000040700720c */ /* 0x000fe40003f04070 */
[----:B------:R-:W0:Y:S11]  /*0220*/  F2I.FTZ.U32.TRUNC.NTZ R5, R5 ;  /* 0x0000000500057305 */ /* 0x000e36000021f000 */
[----:B------:R-:W-:Y:S01]  /*0230*/  @!P0 IMAD.IADD R4, R4, 0x1, -R7 ;  /* 0x0000000104048824 */ /* 0x000fe200078e0a07 */
[----:B------:R-:W-:-:S04]  /*0240*/  ISETP.NE.AND P0, PT, R11, RZ, PT ;  /* 0x000000ff0b00720c */ /* 0x000fc80003f05270 */
[----:B------:R-:W-:-:S13]  /*0250*/  ISETP.GT.U32.AND P1, PT, R7, R4, PT ;  /* 0x000000040700720c */ /* 0x000fda0003f24070 */
[----:B------:R-:W-:-:S05]  /*0260*/  @!P1 IMAD.IADD R4, R4, 0x1, -R7 ;  /* 0x0000000104049824 */ /* 0x000fca00078e0a07 */
[----:B------:R-:W-:Y:S01]  /*0270*/  MOV R9, R4 ;  /* 0x0000000400097202 */ /* 0x000fe20000000f00 */
[----:B0-----:R-:W-:-:S03]  /*0280*/  IMAD.MOV R4, RZ, RZ, -R5 ;  /* 0x000000ffff047224 */ /* 0x001fc600078e0a05 */
[----:B------:R-:W-:Y:S01]  /*0290*/  @!P2 IADD3 R9, PT, PT, -R9, RZ, RZ ;  /* 0x000000ff0909a210 */ /* 0x000fe20007ffe1ff */
[----:B------:R-:W-:Y:S01]  /*02a0*/  IMAD R7, R4, R3, RZ ;  /* 0x0000000304077224 */ /* 0x000fe200078e02ff */
[----:B------:R-:W-:Y:S01]  /*02b0*/  @!P0 LOP3.LUT R9, RZ, R11, RZ, 0x33, !PT ;  /* 0x0000000bff098212 */ /* 0x000fe200078e33ff */
[----:B------:R-:W-:-:S03]  /*02c0*/  IMAD.MOV.U32 R4, RZ, RZ, RZ ;  /* 0x000000ffff047224 */ /* 0x000fc600078e00ff */
[----:B------:R-:W-:Y:S01]  /*02d0*/  IABS R6, R9 ;  /* 0x0000000900067213 */ /* 0x000fe20000000000 */
[----:B------:R-:W-:-:S06]  /*02e0*/  IMAD.HI.U32 R4, R5, R7, R4 ;  /* 0x0000000705047227 */ /* 0x000fcc00078e0004 */
[----:B------:R-:W-:-:S05]  /*02f0*/  IMAD.HI.U32 R4, R4, R6, RZ ;  /* 0x0000000604047227 */ /* 0x000fca00078e00ff */
[----:B------:R-:W-:-:S05]  /*0300*/  IADD3 R5, PT, PT, -R4, RZ, RZ ;  /* 0x000000ff04057210 */ /* 0x000fca0007ffe1ff */
[----:B------:R-:W-:-:S05]  /*0310*/  IMAD R6, R3, R5, R6 ;  /* 0x0000000503067224 */ /* 0x000fca00078e0206 */
[----:B------:R-:W-:-:S13]  /*0320*/  ISETP.GT.U32.AND P2, PT, R3, R6, PT ;  /* 0x000000060300720c */ /* 0x000fda0003f44070 */
[----:B------:R-:W-:Y:S01]  /*0330*/  @!P2 IMAD.IADD R6, R6, 0x1, -R3 ;  /* 0x000000010606a824 */ /* 0x000fe200078e0a03 */
[----:B------:R-:W-:Y:S02]  /*0340*/  @!P2 IADD3 R4, PT, PT, R4, 0x1, RZ ;  /* 0x000000010404a810 */ /* 0x000fe40007ffe0ff */
[----:B------:R-:W-:Y:S02]  /*0350*/  ISETP.NE.AND P2, PT, R2, RZ, PT ;  /* 0x000000ff0200720c */ /* 0x000fe40003f45270 */
[----:B------:R-:W-:Y:S02]  /*0360*/  ISETP.GE.U32.AND P0, PT, R6, R3, PT ;  /* 0x000000030600720c */ /* 0x000fe40003f06070 */
[----:B------:R-:W-:-:S04]  /*0370*/  LOP3.LUT R3, R9, R2, RZ, 0x3c, !PT ;  /* 0x0000000209037212 */ /* 0x000fc800078e3cff */
[----:B------:R-:W-:-:S07]  /*0380*/  ISETP.GE.AND P1, PT, R3, RZ, PT ;  /* 0x000000ff0300720c */ /* 0x000fce0003f26270 */
[----:B------:R-:W-:-:S06]  /*0390*/  @P0 VIADD R4, R4, 0x1 ;  /* 0x0000000104040836 */ /* 0x000fcc0000000000 */
[----:B------:R-:W-:Y:S02]  /*03a0*/  @!P1 IADD3 R4, PT, PT, -R4, RZ, RZ ;  /* 0x000000ff04049210 */ /* 0x000fe40007ffe1ff */
[----:B------:R-:W-:-:S05]  /*03b0*/  @!P2 LOP3.LUT R4, RZ, R2, RZ, 0x33, !PT ;  /* 0x00000002ff04a212 */ /* 0x000fca00078e33ff */
[----:B------:R-:W-:-:S04]  /*03c0*/  IMAD.MOV R3, RZ, RZ, -R4 ;  /* 0x000000ffff037224 */ /* 0x000fc800078e0a04 */
[----:B------:R-:W-:-:S05]  /*03d0*/  IMAD R3, R2, R3, R9 ;  /* 0x0000000302037224 */ /* 0x000fca00078e0209 */
[----:B------:R-:W-:-:S13]  /*03e0*/  ISETP.GT.AND P0, PT, R3, R4, PT ;  /* 0x000000040300720c */ /* 0x000fda0003f04270 */
[----:B------:R-:W-:Y:S05]  /*03f0*/  @!P0 EXIT ;  /* 0x000000000000894d */ /* 0x000fea0003800000 */
[----:B------:R-:W0:Y:S01]  /*0400*/  LDC.64 R2, c[0x0][0x380] ;  /* 0x0000e000ff027b82 */ /* 0x000e220000000a00 */
[----:B------:R-:W1:Y:S01]  /*0410*/  LDCU.64 UR4, c[0x0][0x358] ;  /* 0x00006b00ff0477ac */ /* 0x000e620008000a00 */
[----:B------:R-:W-:Y:S01]  /*0420*/  MOV R5, 0xff800000 ;  /* 0xff80000000057802 */ /* 0x000fe20000000f00 */
[----:B0-----:R-:W-:-:S05]  /*0430*/  IMAD.WIDE R2, R0, 0x4, R2 ;  /* 0x0000000400027825 */ /* 0x001fca00078e0202 */
[----:B-1----:R-:W-:Y:S01]  /*0440*/  STG.E desc[UR4][R2.64], R5 ;  /* 0x0000000502007986 */ /* 0x002fe2000c101904 */
[----:B------:R-:W-:Y:S05]  /*0450*/  EXIT ;  /* 0x000000000000794d */ /* 0x000fea0003800000 */
.L_x_149:
        /* <DEDUP_REMOVED lines=10> */
.L_x_214:


//--------------------- .text._Z24flashAttentionSimplifiedPfS_S_S_iiii --------------------------
	.section	.text._Z24flashAttentionSimplifiedPfS_S_S_iiii,"ax",@progbits
	.align	128
        .global         _Z24flashAttentionSimplifiedPfS_S_S_iiii
        .type           _Z24flashAttentionSimplifiedPfS_S_S_iiii,@function
        .size           _Z24flashAttentionSimplifiedPfS_S_S_iiii,(.L_x_215 - _Z24flashAttentionSimplifiedPfS_S_S_iiii)
        .other          _Z24flashAttentionSimplifiedPfS_S_S_iiii,@"STO_CUDA_ENTRY STV_DEFAULT"
_Z24flashAttentionSimplifiedPfS_S_S_iiii:
.text._Z24flashAttentionSimplifiedPfS_S_S_iiii:
[----:B------:R-:W-:Y:S01]  /*0000*/  LDC R1, c[0x0][0x37c] ;  /* 0x0000df00ff017b82 */ /* 0x000fe20000000800 */
[----:B------:R-:W-:Y:S05]  /*0010*/  EXIT ;  /* 0x000000000000794d */ /* 0x000fea0003800000 */
.L_x_150:
        /* <DEDUP_REMOVED lines=14> */
.L_x_215:


//--------------------- .text._Z19applyAttentionNaivePfS_S_iiii --------------------------
	.section	.text._Z19applyAttentionNaivePfS_S_iiii,"ax",@progbits
	.align	128
        .global         _Z19applyAttentionNaivePfS_S_iiii
        .type           _Z19applyAttentionNaivePfS_S_iiii,@function
        .size           _Z19applyAttentionNaivePfS_S_iiii,(.L_x_216 - _Z19applyAttentionNaivePfS_S_iiii)
        .other          _Z19applyAttentionNaivePfS_S_iiii,@"STO_CUDA_ENTRY STV_DEFAULT"
_Z19applyAttentionNaivePfS_S_iiii:
.text._Z19applyAttentionNaivePfS_S_iiii:
[----:B------:R-:W-:Y:S01]  /*0000*/  LDC R1, c[0x0][0x37c] ;  /* 0x0000df00ff017b82 */ /* 0x000fe20000000800 */
[----:B------:R-:W0:Y:S01]  /*0010*/  S2R R5, SR_TID.X ;  /* 0x0000000000057919 */ /* 0x000e220000002100 */
[----:B------:R-:W1:Y:S06]  /*0020*/  LDCU.64 UR4, c[0x0][0x398] ;  /* 0x00007300ff0477ac */ /* 0x000e6c0008000a00 */
[----:B------:R-:W2:Y:S08]  /*0030*/  LDC.64 R2, c[0x0][0x3a0] ;  /* 0x0000e800ff027b82 */ /* 0x000eb00000000a00 */
[----:B------:R-:W0:Y:S08]  /*0040*/  S2UR UR6, SR_CTAID.X ;  /* 0x00000000000679c3 */ /* 0x000e300000002500 */
[----:B------:R-:W0:Y:S01]  /*0050*/  LDC R0, c[0x0][0x360] ;  /* 0x0000d800ff007b82 */ /* 0x000e220000000800 */
[----:B-1----:R-:W-:-:S06]  /*0060*/  UIMAD UR4, UR5, UR4, URZ ;  /* 0x00000004050472a4 */ /* 0x002fcc000f8e02ff */
[----:B--2---:R-:W-:Y:S02]  /*0070*/  IMAD R4, R2, UR4, RZ ;  /* 0x0000000402047c24 */ /* 0x004fe4000f8e02ff */
[----:B0-----:R-:W-:Y:S02]  /*0080*/  IMAD R0, R0, UR6, R5 ;  /* 0x0000000600007c24 */ /* 0x001fe4000f8e0205 */
[----:B------:R-:W-:-:S05]  /*0090*/  IMAD R5, R4, R3, RZ ;  /* 0x0000000304057224 */ /* 0x000fca00078e02ff */
[----:B------:R-:W-:-:S13]  /*00a0*/  ISETP.GE.AND P0, PT, R0, R5, PT ;  /* 0x000000050000720c */ /* 0x000fda0003f06270 */
[----:B------:R-:W-:Y:S05]  /*00b0*/  @P0 EXIT ;  /* 0x000000000000094d */ /* 0x000fea0003800000 */
[C---:B------:R-:W-:Y:S01]  /*00c0*/  IMAD R4, R2.reuse, UR5, RZ ;  /* 0x0000000502047c24 */ /* 0x040fe2000f8e02ff */
[----:B------:R-:W-:Y:S01]  /*00d0*/  IABS R8, R0 ;  /* 0x0000000000087213 */ /* 0x000fe20000000000 */
[-C--:B------:R-:W-:Y:S01]  /*00e0*/  IMAD R20, R2, R3.reuse, RZ ;  /* 0x0000000302147224 */ /* 0x080fe200078e02ff */
[----:B------:R-:W0:Y:S01]  /*00f0*/  LDCU.64 UR6, c[0x0][0x358] ;  /* 0x00006b00ff0677ac */ /* 0x000e220008000a00 */
[----:B------:R-:W-:Y:S02]  /*0100*/  IMAD R9, R4, R3, RZ ;  /* 0x0000000304097224 */ /* 0x000fe400078e02ff */
[----:B------:R-:W-:Y:S01]  /*0110*/  IMAD.MOV.U32 R4, RZ, RZ, RZ ;  /* 0x000000ffff047224 */ /* 0x000fe200078e00ff */
[----:B------:R-:W-:Y:S02]  /*0120*/  IABS R12, R20 ;  /* 0x00000014000c7213 */ /* 0x000fe40000000000 */
[-C--:B------:R-:W-:Y:S02]  /*0130*/  IABS R6, R9.reuse ;  /* 0x0000000900067213 */ /* 0x080fe40000000000 */
[----:B------:R-:W-:-:S02]  /*0140*/  IABS R10, R9 ;  /* 0x00000009000a7213 */ /* 0x000fc40000000000 */
[----:B------:R-:W1:Y:S01]  /*0150*/  I2F.RP R7, R6 ;  /* 0x0000000600077306 */ /* 0x000e620000209400 */
[----:B------:R-:W-:-:S07]  /*0160*/  ISETP.NE.AND P3, PT, R20, RZ, PT ;  /* 0x000000ff1400720c */ /* 0x000fce0003f65270 */
[----:B-1----:R-:W1:Y:S02]  /*0170*/  MUFU.RCP R7, R7 ;  /* 0x0000000700077308 */ /* 0x002e640000001000 */
[----:B-1----:R-:W-:-:S06]  /*0180*/  IADD3 R5, PT, PT, R7, 0xffffffe, RZ ;  /* 0x0ffffffe07057810 */ /* 0x002fcc0007ffe0ff */
[----:B------:R-:W1:Y:S02]  /*0190*/  F2I.FTZ.U32.TRUNC.NTZ R5, R5 ;  /* 0x0000000500057305 */ /* 0x000e64000021f000 */
[----:B-1----:R-:W-:-:S05]  /*01a0*/  IADD3 R11, PT, PT, RZ, -R5, RZ ;  /* 0x80000005ff0b7210 */ /* 0x002fca0007ffe0ff */
[----:B------:R-:W-:-:S04]  /*01b0*/  IMAD R11, R11, R6, RZ ;  /* 0x000000060b0b7224 */ /* 0x000fc800078e02ff */
[----:B------:R-:W-:Y:S01]  /*01c0*/  IMAD.HI.U32 R7, R5, R11, R4 ;  /* 0x0000000b05077227 */ /* 0x000fe200078e0004 */
[----:B------:R-:W-:Y:S02]  /*01d0*/  MOV R4, R8 ;  /* 0x0000000800047202 */ /* 0x000fe40000000f00 */
[----:B------:R-:W-:Y:S01]  /*01e0*/  MOV R5, R12 ;  /* 0x0000000c00057202 */ /* 0x000fe20000000f00 */
[----:B------:R-:W-:Y:S01]  /*01f0*/  IMAD.MOV R11, RZ, RZ, -R10 ;  /* 0x000000ffff0b7224 */ /* 0x000fe200078e0a0a */
[----:B------:R-:W-:Y:S01]  /*0200*/  IABS R10, R3 ;  /* 0x00000003000a7213 */ /* 0x000fe20000000000 */
[----:B------:R-:W-:Y:S01]  /*0210*/  IMAD.HI.U32 R15, R7, R4, RZ ;  /* 0x00000004070f7227 */ /* 0x000fe200078e00ff */
[----:B------:R-:W1:Y:S02]  /*0220*/  I2F.RP R8, R5 ;  /* 0x0000000500087306 */ /* 0x000e640000209400 */
[----:B------:R-:W-:Y:S01]  /*0230*/  MOV R7, R10 ;  /* 0x0000000a00077202 */ /* 0x000fe20000000f00 */
[----:B------:R-:W-:-:S05]  /*0240*/  IMAD R11, R15, R11, R4 ;  /* 0x0000000b0f0b7224 */ /* 0x000fca00078e0204 */
[----:B------:R-:W2:Y:S01]  /*0250*/  I2F.RP R12, R7 ;  /* 0x00000007000c7306 */ /* 0x000ea20000209400 */
[----:B------:R-:W-:-:S07]  /*0260*/  ISETP.GT.U32.AND P1, PT, R6, R11, PT ;  /* 0x0000000b0600720c */ /* 0x000fce0003f24070 */
[----:B-1----:R-:W1:Y:S06]  /*0270*/  MUFU.RCP R8, R8 ;  /* 0x0000000800087308 */ /* 0x002e6c0000001000 */
[-C--:B------:R-:W-:Y:S02]  /*0280*/  @!P1 IADD3 R11, PT, PT, R11, -R6.reuse, RZ ;  /* 0x800000060b0b9210 */ /* 0x080fe40007ffe0ff */
[----:B--2---:R-:W2:Y:S01]  /*0290*/  MUFU.RCP R12, R12 ;  /* 0x0000000c000c7308 */ /* 0x004ea20000001000 */
[----:B------:R-:W-:Y:S02]  /*02a0*/  @!P1 IADD3 R15, PT, PT, R15, 0x1, RZ ;  /* 0x000000010f0f9810 */ /* 0x000fe40007ffe0ff */
[----:B------:R-:W-:-:S02]  /*02b0*/  ISETP.GE.U32.AND P0, PT, R11, R6, PT ;  /* 0x000000060b00720c */ /* 0x000fc40003f06070 */
[----:B------:R-:W-:Y:S02]  /*02c0*/  LOP3.LUT R6, R0, R9, RZ, 0x3c, !PT ;  /* 0x0000000900067212 */ /* 0x000fe400078e3cff */
[----:B------:R-:W-:Y:S01]  /*02d0*/  ISETP.NE.AND P1, PT, R9, RZ, PT ;  /* 0x000000ff0900720c */ /* 0x000fe20003f25270 */
[----:B-1----:R-:W-:Y:S01]  /*02e0*/  VIADD R10, R8, 0xffffffe ;  /* 0x0ffffffe080a7836 */ /* 0x002fe20000000000 */
[----:B------:R-:W-:-:S03]  /*02f0*/  ISETP.GE.AND P2, PT, R6, RZ, PT ;  /* 0x000000ff0600720c */ /* 0x000fc60003f46270 */
[----:B------:R1:W3:Y:S04]  /*0300*/  F2I.FTZ.U32.TRUNC.NTZ R11, R10 ;  /* 0x0000000a000b7305 */ /* 0x0002e8000021f000 */
[----:B------:R-:W-:Y:S01]  /*0310*/  @P0 IADD3 R15, PT, PT, R15, 0x1, RZ ;  /* 0x000000010f0f0810 */ /* 0x000fe20007ffe0ff */
[----:B--2---:R-:W-:Y:S02]  /*0320*/  VIADD R13, R12, 0xffffffe ;  /* 0x0ffffffe0c0d7836 */ /* 0x004fe40000000000 */
[----:B-1----:R-:W-:-:S04]  /*0330*/  HFMA2 R10, -RZ, RZ, 0, 0 ;  /* 0x00000000ff0a7431 */ /* 0x002fc800000001ff */
[----:B------:R-:W1:Y:S01]  /*0340*/  F2I.FTZ.U32.TRUNC.NTZ R13, R13 ;  /* 0x0000000d000d7305 */ /* 0x000e62000021f000 */
[----:B------:R-:W-:Y:S02]  /*0350*/  @!P2 IADD3 R15, PT, PT, -R15, RZ, RZ ;  /* 0x000000ff0f0fa210 */ /* 0x000fe40007ffe1ff */
[----:B------:R-:W-:Y:S02]  /*0360*/  @!P1 LOP3.LUT R15, RZ, R9, RZ, 0x33, !PT ;  /* 0x00000009ff0f9212 */ /* 0x000fe400078e33ff */
[----:B---3--:R-:W-:-:S03]  /*0370*/  IADD3 R8, PT, PT, RZ, -R11, RZ ;  /* 0x8000000bff087210 */ /* 0x008fc60007ffe0ff */
[----:B------:R-:W-:Y:S02]  /*0380*/  IMAD.MOV R6, RZ, RZ, -R15 ;  /* 0x000000ffff067224 */ /* 0x000fe400078e0a0f */
[----:B------:R-:W-:Y:S02]  /*0390*/  IMAD R17, R8, R5, RZ ;  /* 0x0000000508117224 */ /* 0x000fe400078e02ff */
[----:B------:R-:W-:Y:S01]  /*03a0*/  IMAD R9, R9, R6, R0 ;  /* 0x0000000609097224 */ /* 0x000fe200078e0200 */
[-C--:B------:R-:W-:Y:S01]  /*03b0*/  IABS R6, R20.reuse ;  /* 0x0000001400067213 */ /* 0x080fe20000000000 */
[----:B------:R-:W-:Y:S01]  /*03c0*/  IMAD.HI.U32 R11, R11, R17, R10 ;  /* 0x000000110b0b7227 */ /* 0x000fe200078e000a */
[----:B-1----:R-:W-:Y:S02]  /*03d0*/  IADD3 R12, PT, PT, RZ, -R13, RZ ;  /* 0x8000000dff0c7210 */ /* 0x002fe40007ffe0ff */
[----:B------:R-:W-:Y:S01]  /*03e0*/  IABS R8, R9 ;  /* 0x0000000900087213 */ /* 0x000fe20000000000 */
[----:B------:R-:W-:Y:S01]  /*03f0*/  IMAD.MOV R6, RZ, RZ, -R6 ;  /* 0x000000ffff067224 */ /* 0x000fe200078e0a06 */
[----:B------:R-:W-:Y:S01]  /*0400*/  LOP3.LUT R9, R9, R20, RZ, 0x3c, !PT ;  /* 0x0000001409097212 */ /* 0x000fe200078e3cff */
[----:B------:R-:W-:Y:S01]  /*0410*/  IMAD R17, R12, R7, RZ ;  /* 0x000000070c117224 */ /* 0x000fe200078e02ff */
[----:B------:R-:W-:-:S05]  /*0420*/  MOV R12, RZ ;  /* 0x000000ff000c7202 */ /* 0x000fca0000000f00 */
[----:B------:R-:W-:Y:S01]  /*0430*/  IMAD.HI.U32 R13, R13, R17, R12 ;  /* 0x000000110d0d7227 */ /* 0x000fe200078e000c */
[----:B------:R-:W-:-:S03]  /*0440*/  MOV R17, R6 ;  /* 0x0000000600117202 */ /* 0x000fc60000000f00 */
[----:B------:R-:W-:Y:S02]  /*0450*/  HFMA2 R12, -RZ, RZ, 0, 0 ;  /* 0x00000000ff0c7431 */ /* 0x000fe400000001ff */
[----:B------:R-:W-:-:S04]  /*0460*/  IMAD.HI.U32 R6, R11, R8, RZ ;  /* 0x000000080b067227 */ /* 0x000fc800078e00ff */
[----:B------:R-:W-:-:S04]  /*0470*/  IMAD.HI.U32 R10, R13, R4, RZ ;  /* 0x000000040d0a7227 */ /* 0x000fc800078e00ff */
[----:B------:R-:W-:Y:S02]  /*0480*/  IMAD R8, R6, R17, R8 ;  /* 0x0000001106087224 */ /* 0x000fe400078e0208 */
[----:B------:R-:W-:-:S03]  /*0490*/  IMAD.MOV R10, RZ, RZ, -R10 ;  /* 0x000000ffff0a7224 */ /* 0x000fc600078e0a0a */
[----:B------:R-:W-:Y:S01]  /*04a0*/  ISETP.GT.U32.AND P1, PT, R5, R8, PT ;  /* 0x000000080500720c */ /* 0x000fe20003f24070 */
[----:B------:R-:W-:-:S05]  /*04b0*/  IMAD R16, R7, R10, R4 ;  /* 0x0000000a07107224 */ /* 0x000fca00078e0204 */
[----:B------:R-:W-:-:S07]  /*04c0*/  ISETP.GT.U32.AND P0, PT, R7, R16, PT ;  /* 0x000000100700720c */ /* 0x000fce0003f04070 */
[----:B------:R-:W-:Y:S01]  /*04d0*/  @!P1 IADD3 R8, PT, PT, R8, -R5, RZ ;  /* 0x8000000508089210 */ /* 0x000fe20007ffe0ff */
[----:B------:R-:W-:-:S03]  /*04e0*/  @!P1 VIADD R6, R6, 0x1 ;  /* 0x0000000106069836 */ /* 0x000fc60000000000 */
[----:B------:R-:W-:Y:S02]  /*04f0*/  ISETP.GE.U32.AND P2, PT, R8, R5, PT ;  /* 0x000000050800720c */ /* 0x000fe40003f46070 */
[----:B------:R-:W-:Y:S02]  /*0500*/  @!P0 IADD3 R16, PT, PT, R16, -R7, RZ ;  /* 0x8000000710108210 */ /* 0x000fe40007ffe0ff */
[----:B------:R-:W-:Y:S02]  /*0510*/  ISETP.GE.AND P0, PT, R9, RZ, PT ;  /* 0x000000ff0900720c */ /* 0x000fe40003f06270 */
[----:B------:R-:W-:Y:S02]  /*0520*/  ISETP.GT.U32.AND P1, PT, R7, R16, PT ;  /* 0x000000100700720c */ /* 0x000fe40003f24070 */
[----:B------:R-:W-:-:S05]  /*0530*/  LOP3.LUT R9, RZ, R20, RZ, 0x33, !PT ;  /* 0x00000014ff097212 */ /* 0x000fca00078e33ff */
[----:B------:R-:W-:Y:S02]  /*0540*/  @P2 IADD3 R6, PT, PT, R6, 0x1, RZ ;  /* 0x0000000106062810 */ /* 0x000fe40007ffe0ff */
[----:B------:R-:W-:Y:S02]  /*0550*/  ISETP.GE.AND P2, PT, R0, RZ, PT ;  /* 0x000000ff0000720c */ /* 0x000fe40003f46270 */
[----:B------:R-:W-:Y:S02]  /*0560*/  @!P0 IADD3 R6, PT, PT, -R6, RZ, RZ ;  /* 0x000000ff06068210 */ /* 0x000fe40007ffe1ff */
[----:B------:R-:W-:Y:S01]  /*0570*/  ISETP.GE.AND P0, PT, R2, 0x1, PT ;  /* 0x000000010200780c */ /* 0x000fe20003f06270 */
[----:B------:R-:W-:Y:S01]  /*0580*/  @!P1 IMAD.IADD R16, R16, 0x1, -R7 ;  /* 0x0000000110109824 */ /* 0x000fe200078e0a07 */
[----:B------:R-:W-:-:S05]  /*0590*/  SEL R6, R9, R6, !P3 ;  /* 0x0000000609067207 */ /* 0x000fca0005800000 */
[----:B------:R-:W-:Y:S02]  /*05a0*/  IMAD R15, R15, UR5, R6 ;  /* 0x000000050f0f7c24 */ /* 0x000fe4000f8e0206 */
[----:B------:R-:W-:-:S04]  /*05b0*/  @!P2 IADD3 R16, PT, PT, -R16, RZ, RZ ;  /* 0x000000ff1010a210 */ /* 0x000fc80007ffe1ff */
[----:B0-----:R-:W-:Y:S05]  /*05c0*/  @!P0 BRA `(.L_x_151) ;  /* 0x0000000800288947 */ /* 0x001fea0003800000 */
[----:B------:R-:W-:Y:S01]  /*05d0*/  IMAD.HI.U32 R11, R11, R4, RZ ;  /* 0x000000040b0b7227 */ /* 0x000fe200078e00ff */
[----:B------:R-:W-:Y:S02]  /*05e0*/  LOP3.LUT R25, R2, 0x7, RZ, 0xc0, !PT ;  /* 0x0000000702197812 */ /* 0x000fe400078ec0ff */
[----:B------:R-:W-:Y:S01]  /*05f0*/  MOV R12, RZ ;  /* 0x000000ff000c7202 */ /* 0x000fe20000000f00 */
[----:B------:R-:W-:Y:S02]  /*0600*/  IMAD R4, R11, R17, R4 ;  /* 0x000000110b047224 */ /* 0x000fe400078e0204 */
[----:B------:R-:W-:-:S03]  /*0610*/  IMAD.MOV.U32 R17, RZ, RZ, RZ ;  /* 0x000000ffff117224 */ /* 0x000fc600078e00ff */
[----:B------:R-:W-:-:S13]  /*0620*/  ISETP.GT.U32.AND P0, PT, R5, R4, PT ;  /* 0x000000040500720c */ /* 0x000fda0003f04070 */
[----:B------:R-:W-:-:S05]  /*0630*/  @!P0 IMAD.IADD R4, R4, 0x1, -R5 ;  /* 0x0000000104048824 */ /* 0x000fca00078e0a05 */
[----:B------:R-:W-:-:S13]  /*0640*/  ISETP.GT.U32.AND P0, PT, R5, R4, PT ;  /* 0x000000040500720c */ /* 0x000fda0003f04070 */
[----:B------:R-:W-:-:S04]  /*0650*/  @!P0 IADD3 R4, PT, PT, R4, -R5, RZ ;  /* 0x8000000504048210 */ /* 0x000fc80007ffe0ff */
[----:B------:R-:W-:-:S04]  /*0660*/  @!P2 IADD3 R4, PT, PT, -R4, RZ, RZ ;  /* 0x000000ff0404a210 */ /* 0x000fc80007ffe1ff */
[----:B------:R-:W-:-:S04]  /*0670*/  SEL R4, R9, R4, !P3 ;  /* 0x0000000409047207 */ /* 0x000fc80005800000 */
[----:B------:R-:W-:Y:S02]  /*0680*/  IABS R6, R4 ;  /* 0x0000000400067213 */ /* 0x000fe40000000000 */
[----:B------:R-:W-:-:S03]  /*0690*/  LOP3.LUT R4, R4, R3, RZ, 0x3c, !PT ;  /* 0x0000000304047212 */ /* 0x000fc600078e3cff */
[----:B------:R-:W-:Y:S01]  /*06a0*/  IMAD.HI.U32 R13, R13, R6, RZ ;  /* 0x000000060d0d7227 */ /* 0x000fe200078e00ff */
[----:B------:R-:W-:-:S03]  /*06b0*/  ISETP.GE.AND P2, PT, R4, RZ, PT ;  /* 0x000000ff0400720c */ /* 0x000fc60003f46270 */
[----:B------:R-:W-:-:S04]  /*06c0*/  IMAD.MOV R5, RZ, RZ, -R13 ;  /* 0x000000ffff057224 */ /* 0x000fc800078e0a0d */
[----:B------:R-:W-:Y:S01]  /*06d0*/  IMAD R6, R7, R5, R6 ;  /* 0x0000000507067224 */ /* 0x000fe200078e0206 */
[----:B------:R-:W-:-:S04]  /*06e0*/  LOP3.LUT R5, RZ, R3, RZ, 0x33, !PT ;  /* 0x00000003ff057212 */ /* 0x000fc800078e33ff */
[----:B------:R-:W-:-:S13]  /*06f0*/  ISETP.GT.U32.AND P1, PT, R7, R6, PT ;  /* 0x000000060700720c */ /* 0x000fda0003f24070 */
[-C--:B------:R-:W-:Y:S02]  /*0700*/  @!P1 IADD3 R6, PT, PT, R6, -R7.reuse, RZ ;  /* 0x8000000706069210 */ /* 0x080fe40007ffe0ff */
[----:B------:R-:W-:Y:S02]  /*0710*/  @!P1 IADD3 R13, PT, PT, R13, 0x1, RZ ;  /* 0x000000010d0d9810 */ /* 0x000fe40007ffe0ff */
[----:B------:R-:W-:Y:S02]  /*0720*/  ISETP.GE.U32.AND P0, PT, R6, R7, PT ;  /* 0x000000070600720c */ /* 0x000fe40003f06070 */
[----:B------:R-:W-:-:S11]  /*0730*/  ISETP.GE.U32.AND P1, PT, R2, 0x8, PT ;  /* 0x000000080200780c */ /* 0x000fd60003f26070 */
[----:B------:R-:W-:Y:S01]  /*0740*/  @P0 VIADD R13, R13, 0x1 ;  /* 0x000000010d0d0836 */ /* 0x000fe20000000000 */
[----:B------:R-:W-:-:S04]  /*0750*/  ISETP.NE.AND P0, PT, R3, RZ, PT ;  /* 0x000000ff0300720c */ /* 0x000fc80003f05270 */
[----:B------:R-:W-:Y:S02]  /*0760*/  @!P2 IADD3 R13, PT, PT, -R13, RZ, RZ ;  /* 0x000000ff0d0da210 */ /* 0x000fe40007ffe1ff */
[----:B------:R-:W-:Y:S02]  /*0770*/  ISETP.NE.AND P2, PT, R25, RZ, PT ;  /* 0x000000ff1900720c */ /* 0x000fe40003f45270 */
[C---:B------:R-:W-:Y:S02]  /*0780*/  SEL R13, R5.reuse, R13, !P0 ;  /* 0x0000000d050d7207 */ /* 0x040fe40004000000 */
[----:B------:R-:W-:-:S03]  /*0790*/  SEL R16, R5, R16, !P0 ;  /* 0x0000001005107207 */ /* 0x000fc60004000000 */
[----:B------:R-:W-:-:S04]  /*07a0*/  IMAD R13, R15, R2, R13 ;  /* 0x000000020f0d7224 */ /* 0x000fc800078e020d */
[----:B------:R-:W-:Y:S01]  /*07b0*/  IMAD R18, R13, R2, RZ ;  /* 0x000000020d127224 */ /* 0x000fe200078e02ff */
[----:B------:R-:W-:Y:S06]  /*07c0*/  @!P1 BRA `(.L_x_152) ;  /* 0x0000000000c49947 */ /* 0x000fec0003800000 */
[----:B------:R-:W0:Y:S01]  /*07d0*/  LDCU.64 UR4, c[0x0][0x380] ;  /* 0x00007000ff0477ac */ /* 0x000e220008000a00 */
[----:B------:R-:W-:Y:S01]  /*07e0*/  LOP3.LUT R17, R2, 0x7ffffff8, RZ, 0xc0, !PT ;  /* 0x7ffffff802117812 */ /* 0x000fe200078ec0ff */
[----:B------:R-:W-:Y:S01]  /*07f0*/  IMAD R20, R20, R15, R16 ;  /* 0x0000000f14147224 */ /* 0x000fe200078e0210 */
[----:B------:R-:W-:Y:S02]  /*0800*/  MOV R12, RZ ;  /* 0x000000ff000c7202 */ /* 0x000fe40000000f00 */
[----:B------:R-:W-:Y:S01]  /*0810*/  MOV R14, R18 ;  /* 0x00000012000e7202 */ /* 0x000fe20000000f00 */
[----:B------:R-:W-:Y:S01]  /*0820*/  IMAD.MOV R19, RZ, RZ, -R17 ;  /* 0x000000ffff137224 */ /* 0x000fe200078e0a11 */
[----:B0-----:R-:W-:-:S04]  /*0830*/  UIADD3 UR4, UP0, UPT, UR4, 0x10, URZ ;  /* 0x0000001004047890 */ /* 0x001fc8000ff1e0ff */
[----:B------:R-:W-:-:S12]  /*0840*/  UIADD3.X UR5, UPT, UPT, URZ, UR5, URZ, UP0, !UPT ;  /* 0x00000005ff057290 */ /* 0x000fd800087fe4ff */
.L_x_153:
[----:B------:R-:W0:Y:S01]  /*0850*/  LDC.64 R28, c[0x0][0x388] ;  /* 0x0000e200ff1c7b82 */ /* 0x000e220000000a00 */
[----:B------:R-:W-:Y:S02]  /*0860*/  MOV R4, UR4 ;  /* 0x0000000400047c02 */ /* 0x000fe40008000f00 */
[----:B------:R-:W-:-:S03]  /*0870*/  MOV R5, UR5 ;  /* 0x0000000500057c02 */ /* 0x000fc60008000f00 */
[----:B------:R-:W-:-:S05]  /*0880*/  IMAD.WIDE R4, R14, 0x4, R4 ;  /* 0x000000040e047825 */ /* 0x000fca00078e0204 */
[----:B------:R-:W2:Y:S04]  /*0890*/  LDG.E R21, desc[UR6][R4.64+-0xc] ;  /* 0xfffff40604157981 */ /* 0x000ea8000c1e1900 */
[----:B------:R-:W3:Y:S01]  /*08a0*/  LDG.E R27, desc[UR6][R4.64+-0x8] ;  /* 0xfffff806041b7981 */ /* 0x000ee2000c1e1900 */
[----:B0-----:R-:W-:-:S05]  /*08b0*/  IMAD.WIDE R28, R20, 0x4, R28 ;  /* 0x00000004141c7825 */ /* 0x001fca00078e021c */
[----:B------:R-:W4:Y:S01]  /*08c0*/  LDG.E R13, desc[UR6][R28.64] ;  /* 0x000000061c0d7981 */ /* 0x000f22000c1e1900 */
[----:B------:R-:W-:-:S05]  /*08d0*/  IMAD.WIDE R22, R3, 0x4, R28 ;  /* 0x0000000403167825 */ /* 0x000fca00078e021c */
[----:B------:R-:W2:Y:S04]  /*08e0*/  LDG.E R24, desc[UR6][R22.64] ;  /* 0x0000000616187981 */ /* 0x000ea8000c1e1900 */
[----:B------:R-:W4:Y:S01]  /*08f0*/  LDG.E R29, desc[UR6][R4.64+-0x10] ;  /* 0xfffff006041d7981 */ /* 0x000f22000c1e1900 */
[----:B------:R-:W-:-:S05]  /*0900*/  IMAD.WIDE R8, R3, 0x4, R22 ;  /* 0x0000000403087825 */ /* 0x000fca00078e0216 */
[----:B------:R0:W3:Y:S01]  /*0910*/  LDG.E R26, desc[UR6][R8.64] ;  /* 0x00000006081a7981 */ /* 0x0000e2000c1e1900 */
[----:B------:R-:W-:-:S04]  /*0920*/  IMAD.WIDE R10, R3, 0x4, R8 ;  /* 0x00000004030a7825 */ /* 0x000fc800078e0208 */
[----:B------:R-:W-:Y:S02]  /*0930*/  IMAD.WIDE R6, R3, 0x4, R10 ;  /* 0x0000000403067825 */ /* 0x000fe400078e020a */
[----:B------:R-:W5:Y:S04]  /*0940*/  LDG.E R10, desc[UR6][R10.64] ;  /* 0x000000060a0a7981 */ /* 0x000f68000c1e1900 */
[----:B------:R-:W5:Y:S01]  /*0950*/  LDG.E R11, desc[UR6][R4.64+0x8] ;  /* 0x00000806040b7981 */ /* 0x000f62000c1e1900 */
[----:B----4-:R-:W-:Y:S01]  /*0960*/  FFMA R28, R29, R13, R12 ;  /* 0x0000000d1d1c7223 */ /* 0x010fe2000000000c */
[----:B------:R-:W-:Y:S02]  /*0970*/  IMAD.WIDE R12, R3, 0x4, R6 ;  /* 0x00000004030c7825 */ /* 0x000fe400078e0206 */
[----:B------:R-:W5:Y:S02]  /*0980*/  LDG.E R29, desc[UR6][R4.64+-0x4] ;  /* 0xfffffc06041d7981 */ /* 0x000f64000c1e1900 */
[----:B--2---:R-:W-:-:S02]  /*0990*/  FFMA R24, R21, R24, R28 ;  /* 0x0000001815187223 */ /* 0x004fc4000000001c */
[----:B------:R-:W2:Y:S01]  /*09a0*/  LDG.E R6, desc[UR6][R6.64] ;  /* 0x0000000606067981 */ /* 0x000ea2000c1e1900 */
[----:B------:R-:W-:-:S03]  /*09b0*/  IMAD.WIDE R22, R3, 0x4, R12 ;  /* 0x0000000403167825 */ /* 0x000fc600078e020c */
[----:B------:R-:W2:Y:S04]  /*09c0*/  LDG.E R21, desc[UR6][R4.64] ;  /* 0x0000000604157981 */ /* 0x000ea8000c1e1900 */
[----:B------:R-:W4:Y:S01]  /*09d0*/  LDG.E R12, desc[UR6][R12.64] ;  /* 0x000000060c0c7981 */ /* 0x000f22000c1e1900 */
[----:B0-----:R-:W-:-:S03]  /*09e0*/  IMAD.WIDE R8, R3, 0x4, R22 ;  /* 0x0000000403087825 */ /* 0x001fc600078e0216 */
[----:B------:R-:W4:Y:S04]  /*09f0*/  LDG.E R7, desc[UR6][R4.64+0x4] ;  /* 0x0000040604077981 */ /* 0x000f28000c1e1900 */
[----:B------:R-:W4:Y:S04]  /*0a00*/  LDG.E R28, desc[UR6][R22.64] ;  /* 0x00000006161c7981 */ /* 0x000f28000c1e1900 */
[----:B------:R-:W4:Y:S04]  /*0a10*/  LDG.E R13, desc[UR6][R4.64+0xc] ;  /* 0x00000c06040d7981 */ /* 0x000f28000c1e1900 */
[----:B------:R-:W4:Y:S01]  /*0a20*/  LDG.E R8, desc[UR6][R8.64] ;  /* 0x0000000608087981 */ /* 0x000f22000c1e1900 */
[----:B---3--:R-:W-:Y:S01]  /*0a30*/  FFMA R24, R27, R26, R24 ;  /* 0x0000001a1b187223 */ /* 0x008fe20000000018 */
[----:B------:R-:W-:-:S05]  /*0a40*/  VIADD R19, R19, 0x8 ;  /* 0x0000000813137836 */ /* 0x000fca0000000000 */
[----:B------:R-:W-:Y:S02]  /*0a50*/  ISETP.NE.AND P0, PT, R19, RZ, PT ;  /* 0x000000ff1300720c */ /* 0x000fe40003f05270 */
[----:B------:R-:W-:Y:S02]  /*0a60*/  LEA R20, R3, R20, 0x3 ;  /* 0x0000001403147211 */ /* 0x000fe400078e18ff */
[----:B------:R-:W-:Y:S01]  /*0a70*/  IADD3 R14, PT, PT, R14, 0x8, RZ ;  /* 0x000000080e0e7810 */ /* 0x000fe20007ffe0ff */
[----:B-----5:R-:W-:-:S04]  /*0a80*/  FFMA R10, R29, R10, R24 ;  /* 0x0000000a1d0a7223 */ /* 0x020fc80000000018 */
[----:B--2---:R-:W-:-:S04]  /*0a90*/  FFMA R6, R21, R6, R10 ;  /* 0x0000000615067223 */ /* 0x004fc8000000000a */
[----:B----4-:R-:W-:-:S04]  /*0aa0*/  FFMA R6, R7, R12, R6 ;  /* 0x0000000c07067223 */ /* 0x010fc80000000006 */
[----:B------:R-:W-:-:S04]  /*0ab0*/  FFMA R6, R11, R28, R6 ;  /* 0x0000001c0b067223 */ /* 0x000fc80000000006 */
[----:B------:R-:W-:Y:S01]  /*0ac0*/  FFMA R12, R13, R8, R6 ;  /* 0x000000080d0c7223 */ /* 0x000fe20000000006 */
[----:B------:R-:W-:Y:S06]  /*0ad0*/  @P0 BRA `(.L_x_153) ;  /* 0xfffffffc005c0947 */ /* 0x000fec000383ffff */
.L_x_152:
[----:B------:R-:W-:Y:S05]  /*0ae0*/  @!P2 BRA `(.L_x_151) ;  /* 0x0000000000e0a947 */ /* 0x000fea0003800000 */
[----:B------:R-:W-:Y:S02]  /*0af0*/  ISETP.GE.U32.AND P0, PT, R25, 0x4, PT ;  /* 0x000000041900780c */ /* 0x000fe40003f06070 */
[----:B------:R-:W-:-:S04]  /*0b00*/  LOP3.LUT R13, R2, 0x3, RZ, 0xc0, !PT ;  /* 0x00000003020d7812 */ /* 0x000fc800078ec0ff */
[----:B------:R-:W-:-:S07]  /*0b10*/  ISETP.NE.AND P1, PT, R13, RZ, PT ;  /* 0x000000ff0d00720c */ /* 0x000fce0003f25270 */
[----:B------:R-:W-:Y:S06]  /*0b20*/  @!P0 BRA `(.L_x_154) ;  /* 0x00000000005c8947 */ /* 0x000fec0003800000 */
[----:B------:R-:W0:Y:S01]  /*0b30*/  LDC.64 R10, c[0x0][0x388] ;  /* 0x0000e200ff0a7b82 */ /* 0x000e220000000a00 */
[----:B------:R-:W-:Y:S01]  /*0b40*/  IMAD R6, R15, R2, R17 ;  /* 0x000000020f067224 */ /* 0x000fe200078e0211 */
[----:B------:R-:W-:-:S03]  /*0b50*/  IADD3 R7, PT, PT, R18, R17, RZ ;  /* 0x0000001112077210 */ /* 0x000fc60007ffe0ff */
[----:B------:R-:W-:-:S03]  /*0b60*/  IMAD R9, R6, R3, R16 ;  /* 0x0000000306097224 */ /* 0x000fc600078e0210 */
[----:B------:R-:W1:Y:S01]  /*0b70*/  LDC.64 R4, c[0x0][0x380] ;  /* 0x0000e000ff047b82 */ /* 0x000e620000000a00 */
[----:B0-----:R-:W-:-:S04]  /*0b80*/  IMAD.WIDE R10, R9, 0x4, R10 ;  /* 0x00000004090a7825 */ /* 0x001fc800078e020a */
[----:B------:R-:W-:Y:S02]  /*0b90*/  IMAD.WIDE R20, R3, 0x4, R10 ;  /* 0x0000000403147825 */ /* 0x000fe400078e020a */
[----:B------:R-:W2:Y:S02]  /*0ba0*/  LDG.E R10, desc[UR6][R10.64] ;  /* 0x000000060a0a7981 */ /* 0x000ea4000c1e1900 */
[----:B-1----:R-:W-:-:S04]  /*0bb0*/  IMAD.WIDE R4, R7, 0x4, R4 ;  /* 0x0000000407047825 */ /* 0x002fc800078e0204 */
[C---:B------:R-:W-:Y:S01]  /*0bc0*/  IMAD.WIDE R6, R3.reuse, 0x4, R20 ;  /* 0x0000000403067825 */ /* 0x040fe200078e0214 */
[----:B------:R-:W2:Y:S04]  /*0bd0*/  LDG.E R19, desc[UR6][R4.64] ;  /* 0x0000000604137981 */ /* 0x000ea8000c1e1900 */
[----:B------:R-:W3:Y:S01]  /*0be0*/  LDG.E R20, desc[UR6][R20.64] ;  /* 0x0000000614147981 */ /* 0x000ee2000c1e1900 */
[----:B------:R-:W-:-:S03]  /*0bf0*/  IMAD.WIDE R8, R3, 0x4, R6 ;  /* 0x0000000403087825 */ /* 0x000fc600078e0206 */
[----:B------:R-:W3:Y:S04]  /*0c00*/  LDG.E R14, desc[UR6][R4.64+0x4] ;  /* 0x00000406040e7981 */ /* 0x000ee8000c1e1900 */
[----:B------:R-:W4:Y:S04]  /*0c10*/  LDG.E R22, desc[UR6][R6.64] ;  /* 0x0000000606167981 */ /* 0x000f28000c1e1900 */
[----:B------:R-:W4:Y:S04]  /*0c20*/  LDG.E R23, desc[UR6][R4.64+0x8] ;  /* 0x0000080604177981 */ /* 0x000f28000c1e1900 */
[----:B------:R-:W5:Y:S04]  /*0c30*/  LDG.E R25, desc[UR6][R4.64+0xc] ;  /* 0x00000c0604197981 */ /* 0x000f68000c1e1900 */
[----:B------:R-:W5:Y:S01]  /*0c40*/  LDG.E R8, desc[UR6][R8.64] ;  /* 0x0000000608087981 */ /* 0x000f62000c1e1900 */
[----:B------:R-:W-:-:S02]  /*0c50*/  VIADD R17, R17, 0x4 ;  /* 0x0000000411117836 */ /* 0x000fc40000000000 */
[----:B--2---:R-:W-:-:S04]  /*0c60*/  FFMA R19, R19, R10, R12 ;  /* 0x0000000a13137223 */ /* 0x004fc8000000000c */
[----:B---3--:R-:W-:-:S04]  /*0c70*/  FFMA R14, R14, R20, R19 ;  /* 0x000000140e0e7223 */ /* 0x008fc80000000013 */
[----:B----4-:R-:W-:-:S04]  /*0c80*/  FFMA R14, R23, R22, R14 ;  /* 0x00000016170e7223 */ /* 0x010fc8000000000e */
[----:B-----5:R-:W-:-:S07]  /*0c90*/  FFMA R12, R25, R8, R14 ;  /* 0x00000008190c7223 */ /* 0x020fce000000000e */
.L_x_154:
[----:B------:R-:W-:Y:S05]  /*0ca0*/  @!P1 BRA `(.L_x_151) ;  /* 0x0000000000709947 */ /* 0x000fea0003800000 */
[----:B------:R-:W0:Y:S01]  /*0cb0*/  LDC.64 R10, c[0x0][0x388] ;  /* 0x0000e200ff0a7b82 */ /* 0x000e220000000a00 */
[----:B------:R-:W-:Y:S02]  /*0cc0*/  ISETP.NE.AND P0, PT, R13, 0x1, PT ;  /* 0x000000010d00780c */ /* 0x000fe40003f05270 */
[----:B------:R-:W-:-:S04]  /*0cd0*/  LOP3.LUT R4, R2, 0x1, RZ, 0xc0, !PT ;  /* 0x0000000102047812 */ /* 0x000fc800078ec0ff */
[----:B------:R-:W-:Y:S01]  /*0ce0*/  ISETP.NE.U32.AND P1, PT, R4, 0x1, PT ;  /* 0x000000010400780c */ /* 0x000fe20003f25070 */
[----:B------:R-:W1:Y:S06]  /*0cf0*/  LDC.64 R8, c[0x0][0x380] ;  /* 0x0000e000ff087b82 */ /* 0x000e6c0000000a00 */
[----:B------:R-:W-:Y:S01]  /*0d00*/  @P0 IMAD R14, R15, R2, R17 ;  /* 0x000000020f0e0224 */ /* 0x000fe200078e0211 */
[----:B------:R-:W-:Y:S01]  /*0d10*/  @P0 IADD3 R13, PT, PT, R18, R17, RZ ;  /* 0x00000011120d0210 */ /* 0x000fe20007ffe0ff */
[----:B------:R-:W2:Y:S01]  /*0d20*/  LDC.64 R6, c[0x0][0x380] ;  /* 0x0000e000ff067b82 */ /* 0x000ea20000000a00 */
[----:B------:R-:W-:Y:S01]  /*0d30*/  @P0 IADD3 R17, PT, PT, R17, 0x2, RZ ;  /* 0x0000000211110810 */ /* 0x000fe20007ffe0ff */
[----:B------:R-:W-:-:S04]  /*0d40*/  @P0 IMAD R19, R14, R3, R16 ;  /* 0x000000030e130224 */ /* 0x000fc800078e0210 */
[----:B------:R-:W-:Y:S01]  /*0d50*/  @!P1 IMAD R2, R15, R2, R17 ;  /* 0x000000020f029224 */ /* 0x000fe200078e0211 */
[----:B------:R-:W-:Y:S01]  /*0d60*/  @!P1 IADD3 R17, PT, PT, R18, R17, RZ ;  /* 0x0000001112119210 */ /* 0x000fe20007ffe0ff */
[----:B------:R-:W3:Y:S01]  /*0d70*/  LDC.64 R4, c[0x0][0x388] ;  /* 0x0000e200ff047b82 */ /* 0x000ee20000000a00 */
[----:B0-----:R-:W-:-:S05]  /*0d80*/  @P0 IMAD.WIDE R10, R19, 0x4, R10 ;  /* 0x00000004130a0825 */ /* 0x001fca00078e020a */
[----:B------:R-:W4:Y:S01]  /*0d90*/  @P0 LDG.E R14, desc[UR6][R10.64] ;  /* 0x000000060a0e0981 */ /* 0x000f22000c1e1900 */
[----:B-1----:R-:W-:-:S04]  /*0da0*/  @P0 IMAD.WIDE R8, R13, 0x4, R8 ;  /* 0x000000040d080825 */ /* 0x002fc800078e0208 */
[----:B------:R-:W-:Y:S01]  /*0db0*/  @!P1 IMAD R13, R2, R3, R16 ;  /* 0x00000003020d9224 */ /* 0x000fe200078e0210 */
[----:B------:R-:W4:Y:S01]  /*0dc0*/  @P0 LDG.E R15, desc[UR6][R8.64] ;  /* 0x00000006080f0981 */ /* 0x000f22000c1e1900 */
[----:B------:R-:W-:-:S03]  /*0dd0*/  @P0 IMAD.WIDE R2, R3, 0x4, R10 ;  /* 0x0000000403020825 */ /* 0x000fc600078e020a */
[----:B------:R-:W5:Y:S01]  /*0de0*/  @P0 LDG.E R19, desc[UR6][R8.64+0x4] ;  /* 0x0000040608130981 */ /* 0x000f62000c1e1900 */
[----:B--2---:R-:W-:-:S03]  /*0df0*/  @!P1 IMAD.WIDE R6, R17, 0x4, R6 ;  /* 0x0000000411069825 */ /* 0x004fc600078e0206 */
[----:B------:R-:W5:Y:S01]  /*0e00*/  @P0 LDG.E R2, desc[UR6][R2.64] ;  /* 0x0000000602020981 */ /* 0x000f62000c1e1900 */
[----:B---3--:R-:W-:-:S03]  /*0e10*/  @!P1 IMAD.WIDE R4, R13, 0x4, R4 ;  /* 0x000000040d049825 */ /* 0x008fc600078e0204 */
[----:B------:R-:W2:Y:S04]  /*0e20*/  @!P1 LDG.E R7, desc[UR6][R6.64] ;  /* 0x0000000606079981 */ /* 0x000ea8000c1e1900 */
[----:B------:R-:W2:Y:S01]  /*0e30*/  @!P1 LDG.E R4, desc[UR6][R4.64] ;  /* 0x0000000604049981 */ /* 0x000ea2000c1e1900 */
[----:B----4-:R-:W-:-:S04]  /*0e40*/  @P0 FFMA R14, R15, R14, R12 ;  /* 0x0000000e0f0e0223 */ /* 0x010fc8000000000c */
[----:B-----5:R-:W-:-:S04]  /*0e50*/  @P0 FFMA R12, R19, R2, R14 ;  /* 0x00000002130c0223 */ /* 0x020fc8000000000e */
[----:B--2---:R-:W-:-:S07]  /*0e60*/  @!P1 FFMA R12, R7, R4, R12 ;  /* 0x00000004070c9223 */ /* 0x004fce000000000c */
.L_x_151:
[----:B------:R-:W0:Y:S02]  /*0e70*/  LDC.64 R2, c[0x0][0x390] ;  /* 0x0000e400ff027b82 */ /* 0x000e240000000a00 */
[----:B0-----:R-:W-:-:S05]  /*0e80*/  IMAD.WIDE R2, R0, 0x4, R2 ;  /* 0x0000000400027825 */ /* 0x001fca00078e0202 */
[----:B------:R-:W-:Y:S01]  /*0e90*/  STG.E desc[UR6][R2.64], R12 ;  /* 0x0000000c02007986 */ /* 0x000fe2000c101906 */
[----:B------:R-:W-:Y:S05]  /*0ea0*/  EXIT ;  /* 0x000000000000794d */ /* 0x000fea0003800000 */
.L_x_155:
        /* <DEDUP_REMOVED lines=13> */
.L_x_216:


//--------------------- .text._Z10softmaxGPUPfS_ii --------------------------
	.section	.text._Z10softmaxGPUPfS_ii,"ax",@progbits
	.align	128
        .global         _Z10softmaxGPUPfS_ii
        .type           _Z10softmaxGPUPfS_ii,@function
        .size           _Z10softmaxGPUPfS_ii,(.L_x_210 - _Z10softmaxGPUPfS_ii)
        .other          _Z10softmaxGPUPfS_ii,@"STO_CUDA_ENTRY STV_DEFAULT"
_Z10softmaxGPUPfS_ii:
.text._Z10softmaxGPUPfS_ii:
[----:B------:R-:W-:Y:S08]  /*0000*/  LDC R1, c[0x0][0x37c] ;  /* 0x0000df00ff017b82 */ /* 0x000ff00000000800 */
[----:B------:R-:W0:Y:S08]  /*0010*/  S2UR UR4, SR_CTAID.X ;  /* 0x00000000000479c3 */ /* 0x000e300000002500 */
[----:B------:R-:W0:Y:S02]  /*0020*/  LDC R0, c[0x0][0x390] ;  /* 0x0000e400ff007b82 */ /* 0x000e240000000800 */
[----:B0-----:R-:W-:-:S13]  /*0030*/  ISETP.LE.AND P0, PT, R0, UR4, PT ;  /* 0x0000000400007c0c */ /* 0x001fda000bf03270 */
[----:B------:R-:W-:Y:S05]  /*0040*/  @P0 EXIT ;  /* 0x000000000000094d */ /* 0x000fea0003800000 */
[----:B------:R-:W0:Y:S01]  /*0050*/  S2R R7, SR_TID.X ;  /* 0x0000000000077919 */ /* 0x000e220000002100 */
[----:B------:R-:W1:Y:S01]  /*0060*/  LDC R6, c[0x0][0x394] ;  /* 0x0000e500ff067b82 */ /* 0x000e620000000800 */
[----:B------:R-:W2:Y:S01]  /*0070*/  LDCU.64 UR8, c[0x0][0x358] ;  /* 0x00006b00ff0877ac */ /* 0x000ea20008000a00 */
[----:B------:R-:W-:Y:S01]  /*0080*/  BSSY.RECONVERGENT B0, `(.L_x_156) ;  /* 0x0000010000007945 */ /* 0x000fe20003800200 */
[----:B------:R-:W-:-:S05]  /*0090*/  IMAD.MOV.U32 R11, RZ, RZ, -0x800000 ;  /* 0xff800000ff0b7424 */ /* 0x000fca00078e00ff */
[----:B------:R-:W3:Y:S01]  /*00a0*/  LDC.64 R2, c[0x0][0x380] ;  /* 0x0000e000ff027b82 */ /* 0x000ee20000000a00 */
[----:B-1----:R-:W-:Y:S01]  /*00b0*/  IMAD R9, R6, UR4, RZ ;  /* 0x0000000406097c24 */ /* 0x002fe2000f8e02ff */
[----:B0-----:R-:W-:-:S03]  /*00c0*/  ISETP.GE.AND P0, PT, R7, R6, PT ;  /* 0x000000060700720c */ /* 0x001fc60003f06270 */
[----:B---3--:R-:W-:-:S10]  /*00d0*/  IMAD.WIDE R2, R9, 0x4, R2 ;  /* 0x0000000409027825 */ /* 0x008fd400078e0202 */
[----:B--2---:R-:W-:Y:S05]  /*00e0*/  @P0 BRA `(.L_x_157) ;  /* 0x0000000000240947 */ /* 0x004fea0003800000 */
[----:B------:R-:W0:Y:S01]  /*00f0*/  LDC R0, c[0x0][0x360] ;  /* 0x0000d800ff007b82 */ /* 0x000e220000000800 */
[----:B------:R-:W-:Y:S02]  /*0100*/  IMAD.MOV.U32 R11, RZ, RZ, -0x800000 ;  /* 0xff800000ff0b7424 */ /* 0x000fe400078e00ff */
[----:B------:R-:W-:-:S07]  /*0110*/  IMAD.MOV.U32 R13, RZ, RZ, R7 ;  /* 0x000000ffff0d7224 */ /* 0x000fce00078e0007 */
.L_x_158:
[----:B------:R-:W-:-:S06]  /*0120*/  IMAD.WIDE R4, R13, 0x4, R2 ;  /* 0x000000040d047825 */ /* 0x000fcc00078e0202 */
[----:B------:R-:W2:Y:S01]  /*0130*/  LDG.E R4, desc[UR8][R4.64] ;  /* 0x0000000804047981 */ /* 0x000ea2000c1e1900 */
[----:B0-----:R-:W-:-:S05]  /*0140*/  IMAD.IADD R13, R0, 0x1, R13 ;  /* 0x00000001000d7824 */ /* 0x001fca00078e020d */
[----:B------:R-:W-:Y:S02]  /*0150*/  ISETP.GE.AND P0, PT, R13, R6, PT ;  /* 0x000000060d00720c */ /* 0x000fe40003f06270 */
[----:B--2---:R-:W-:-:S11]  /*0160*/  FMNMX R11, R4, R11, !PT ;  /* 0x0000000b040b7209 */ /* 0x004fd60007800000 */
[----:B------:R-:W-:Y:S05]  /*0170*/  @!P0 BRA `(.L_x_158) ;  /* 0xfffffffc00e88947 */ /* 0x000fea000383ffff */
.L_x_157:
[----:B------:R-:W-:Y:S05]  /*0180*/  BSYNC.RECONVERGENT B0 ;  /* 0x0000000000007941 */ /* 0x000fea0003800200 */
.L_x_156:
[----:B------:R-:W0:Y:S01]  /*0190*/  S2UR UR5, SR_CgaCtaId ;  /* 0x00000000000579c3 */ /* 0x000e220000008800 */
[----:B------:R-:W-:Y:S01]  /*01a0*/  UMOV UR4, 0x400 ;  /* 0x0000040000047882 */ /* 0x000fe20000000000 */
[----:B------:R-:W1:Y:S02]  /*01b0*/  LDCU UR6, c[0x0][0x360] ;  /* 0x00006c00ff0677ac */ /* 0x000e640008000800 */
[----:B-1----:R-:W-:Y:S02]  /*01c0*/  UISETP.GE.U32.AND UP0, UPT, UR6, 0x2, UPT ;  /* 0x000000020600788c */ /* 0x002fe4000bf06070 */
[----:B0-----:R-:W-:-:S06]  /*01d0*/  ULEA UR4, UR5, UR4, 0x18 ;  /* 0x0000000405047291 */ /* 0x001fcc000f8ec0ff */
[----:B------:R-:W-:-:S05]  /*01e0*/  LEA R0, R7, UR4, 0x2 ;  /* 0x0000000407007c11 */ /* 0x000fca000f8e10ff */
[----:B------:R0:W-:Y:S01]  /*01f0*/  STS [R0], R11 ;  /* 0x0000000b00007388 */ /* 0x0001e20000000800 */
[----:B------:R-:W-:Y:S06]  /*0200*/  BAR.SYNC.DEFER_BLOCKING 0x0 ;  /* 0x0000000000007b1d */ /* 0x000fec0000010000 */
[----:B------:R-:W-:Y:S05]  /*0210*/  BRA.U !UP0, `(.L_x_159) ;  /* 0x0000000108307547 */ /* 0x000fea000b800000 */
[----:B------:R-:W-:-:S07]  /*0220*/  MOV R4, UR6 ;  /* 0x0000000600047c02 */ /* 0x000fce0008000f00 */
.L_x_160:
[----:B------:R-:W-:-:S04]  /*0230*/  SHF.R.U32.HI R8, RZ, 0x1, R4 ;  /* 0x00000001ff087819 */ /* 0x000fc80000011604 */
[----:B------:R-:W-:-:S13]  /*0240*/  ISETP.GE.U32.AND P0, PT, R7, R8, PT ;  /* 0x000000080700720c */ /* 0x000fda0003f06070 */
[----:B------:R-:W-:Y:S01]  /*0250*/  @!P0 IMAD R6, R8, 0x4, R0 ;  /* 0x0000000408068824 */ /* 0x000fe200078e0200 */
[----:B------:R-:W-:Y:S05]  /*0260*/  @!P0 LDS R5, [R0] ;  /* 0x0000000000058984 */ /* 0x000fea0000000800 */
[----:B------:R-:W1:Y:S02]  /*0270*/  @!P0 LDS R6, [R6] ;  /* 0x0000000006068984 */ /* 0x000e640000000800 */
[----:B-1----:R-:W-:-:S05]  /*0280*/  @!P0 FMNMX R5, R5, R6, !PT ;  /* 0x0000000605058209 */ /* 0x002fca0007800000 */
[----:B------:R1:W-:Y:S01]  /*0290*/  @!P0 STS [R0], R5 ;  /* 0x0000000500008388 */ /* 0x0003e20000000800 */
[----:B------:R-:W-:Y:S01]  /*02a0*/  BAR.SYNC.DEFER_BLOCKING 0x0 ;  /* 0x0000000000007b1d */ /* 0x000fe20000010000 */
[----:B------:R-:W-:Y:S01]  /*02b0*/  ISETP.GT.U32.AND P0, PT, R4, 0x3, PT ;  /* 0x000000030400780c */ /* 0x000fe20003f04070 */
[----:B------:R-:W-:-:S12]  /*02c0*/  IMAD.MOV.U32 R4, RZ, RZ, R8 ;  /* 0x000000ffff047224 */ /* 0x000fd800078e0008 */
[----:B-1----:R-:W-:Y:S05]  /*02d0*/  @P0 BRA `(.L_x_160) ;  /* 0xfffffffc00d40947 */ /* 0x002fea000383ffff */
.L_x_159:
[----:B------:R-:W1:Y:S01]  /*02e0*/  S2UR UR5, SR_CgaCtaId ;  /* 0x00000000000579c3 */ /* 0x000e620000008800 */
[----:B------:R-:W-:Y:S01]  /*02f0*/  UMOV UR4, 0x400 ;  /* 0x0000040000047882 */ /* 0x000fe20000000000 */
[----:B------:R-:W-:Y:S01]  /*0300*/  SHF.R.S32.HI R8, RZ, 0x1f, R9 ;  /* 0x0000001fff087819 */ /* 0x000fe20000011409 */
[----:B------:R-:W-:Y:S05]  /*0310*/  BSSY.RECONVERGENT B0, `(.L_x_161) ;  /* 0x0000037000007945 */ /* 0x000fea0003800200 */
[----:B0-----:R-:W0:Y:S01]  /*0320*/  LDC.64 R10, c[0x0][0x388] ;  /* 0x0000e200ff0a7b82 */ /* 0x001e220000000a00 */
[----:B-1----:R-:W-:Y:S01]  /*0330*/  ULEA UR4, UR5, UR4, 0x18 ;  /* 0x0000000405047291 */ /* 0x002fe2000f8ec0ff */
[----:B0-----:R-:W-:-:S08]  /*0340*/  LEA R4, P0, R9, R10, 0x2 ;  /* 0x0000000a09047211 */ /* 0x001fd000078010ff */
[----:B------:R-:W0:Y:S02]  /*0350*/  LDS R6, [UR4] ;  /* 0x00000004ff067984 */ /* 0x000e240008000800 */
[----:B------:R-:W1:Y:S01]  /*0360*/  LDCU UR4, c[0x0][0x394] ;  /* 0x00007280ff0477ac */ /* 0x000e620008000800 */
[----:B------:R-:W-:Y:S01]  /*0370*/  LEA.HI.X R5, R9, R11, R8, 0x2, P0 ;  /* 0x0000000b09057211 */ /* 0x000fe200000f1408 */
[----:B------:R-:W-:Y:S01]  /*0380*/  IMAD.MOV.U32 R9, RZ, RZ, RZ ;  /* 0x000000ffff097224 */ /* 0x000fe200078e00ff */
[----:B------:R-:W-:Y:S01]  /*0390*/  BAR.SYNC.DEFER_BLOCKING 0x0 ;  /* 0x0000000000007b1d */ /* 0x000fe20000010000 */
[----:B-1----:R-:W-:-:S13]  /*03a0*/  ISETP.GE.AND P1, PT, R7, UR4, PT ;  /* 0x0000000407007c0c */ /* 0x002fda000bf26270 */
[----:B------:R-:W-:Y:S05]  /*03b0*/  @P1 BRA `(.L_x_162) ;  /* 0x0000000000b01947 */ /* 0x000fea0003800000 */
[----:B------:R-:W-:Y:S01]  /*03c0*/  ISETP.NE.U32.AND P0, PT, R10, RZ, PT ;  /* 0x000000ff0a00720c */ /* 0x000fe20003f05070 */
[----:B------:R-:W-:-:S03]  /*03d0*/  IMAD.MOV.U32 R9, RZ, RZ, RZ ;  /* 0x000000ffff097224 */ /* 0x000fc600078e00ff */
[----:B------:R-:W-:-:S13]  /*03e0*/  ISETP.NE.AND.EX P0, PT, R11, RZ, PT, P0 ;  /* 0x000000ff0b00720c */ /* 0x000fda0003f05300 */
[----:B------:R-:W-:Y:S05]  /*03f0*/  @!P0 BRA `(.L_x_163) ;  /* 0x00000000005c8947 */ /* 0x000fea0003800000 */
[----:B------:R-:W-:Y:S01]  /*0400*/  BSSY.RECONVERGENT B1, `(.L_x_164) ;  /* 0x0000015000017945 */ /* 0x000fe20003800200 */
[----:B------:R-:W-:-:S07]  /*0410*/  MOV R13, R7 ;  /* 0x00000007000d7202 */ /* 0x000fce0000000f00 */
.L_x_165:
[----:B-1----:R-:W-:-:S06]  /*0420*/  IMAD.WIDE R10, R13, 0x4, R2 ;  /* 0x000000040d0a7825 */ /* 0x002fcc00078e0202 */
[----:B------:R-:W0:Y:S01]  /*0430*/  LDG.E R11, desc[UR8][R10.64] ;  /* 0x000000080a0b7981 */ /* 0x000e22000c1e1900 */
[----:B------:R-:W-:Y:S02]  /*0440*/  IMAD.MOV.U32 R15, RZ, RZ, 0x3bbb989d ;  /* 0x3bbb989dff0f7424 */ /* 0x000fe400078e00ff */
[----:B------:R-:W-:Y:S02]  /*0450*/  IMAD.MOV.U32 R17, RZ, RZ, 0x437c0000 ;  /* 0x437c0000ff117424 */ /* 0x000fe400078e00ff */
[----:B0-----:R-:W-:Y:S01]  /*0460*/  FADD R8, -R6, R11 ;  /* 0x0000000b06087221 */ /* 0x001fe20000000100 */
[----:B------:R-:W-:-:S04]  /*0470*/  IMAD.WIDE R10, R13, 0x4, R4 ;  /* 0x000000040d0a7825 */ /* 0x000fc800078e0204 */
[----:B------:R-:W-:Y:S01]  /*0480*/  FFMA.SAT R12, R8, R15, 0.5 ;  /* 0x3f000000080c7423 */ /* 0x000fe2000000200f */
[----:B------:R-:W-:-:S03]  /*0490*/  VIADD R13, R13, UR6 ;  /* 0x000000060d0d7c36 */ /* 0x000fc60008000000 */
[----:B------:R-:W-:Y:S02]  /*04a0*/  FFMA.RM R12, R12, R17, 12582913 ;  /* 0x4b4000010c0c7423 */ /* 0x000fe40000004011 */
[----:B------:R-:W-:Y:S02]  /*04b0*/  ISETP.GE.AND P0, PT, R13, UR4, PT ;  /* 0x000000040d007c0c */ /* 0x000fe4000bf06270 */
[C---:B------:R-:W-:Y:S01]  /*04c0*/  FADD R15, R12.reuse, -12583039 ;  /* 0xcb40007f0c0f7421 */ /* 0x040fe20000000000 */
[----:B------:R-:W-:-:S03]  /*04d0*/  IMAD.SHL.U32 R12, R12, 0x800000, RZ ;  /* 0x008000000c0c7824 */ /* 0x000fc600078e00ff */
[----:B------:R-:W-:-:S04]  /*04e0*/  FFMA R15, R8, 1.4426950216293334961, -R15 ;  /* 0x3fb8aa3b080f7823 */ /* 0x000fc8000000080f */
[----:B------:R-:W-:-:S06]  /*04f0*/  FFMA R15, R8, 1.925963033500011079e-08, R15 ;  /* 0x32a57060080f7823 */ /* 0x000fcc000000000f */
[----:B------:R-:W0:Y:S02]  /*0500*/  MUFU.EX2 R15, R15 ;  /* 0x0000000f000f7308 */ /* 0x000e240000000800 */
[----:B0-----:R-:W-:-:S04]  /*0510*/  FMUL R12, R12, R15 ;  /* 0x0000000f0c0c7220 */ /* 0x001fc80000400000 */
[----:B------:R-:W-:Y:S01]  /*0520*/  FADD R9, R12, R9 ;  /* 0x000000090c097221 */ /* 0x000fe20000000000 */
[----:B------:R1:W-:Y:S01]  /*0530*/  STG.E desc[UR8][R10.64], R12 ;  /* 0x0000000c0a007986 */ /* 0x0003e2000c101908 */
[----:B------:R-:W-:Y:S05]  /*0540*/  @!P0 BRA `(.L_x_165) ;  /* 0xfffffffc00b48947 */ /* 0x000fea000383ffff */
[----:B------:R-:W-:Y:S05]  /*0550*/  BSYNC.RECONVERGENT B1 ;  /* 0x0000000000017941 */ /* 0x000fea0003800200 */
.L_x_164:
[----:B------:R-:W-:Y:S05]  /*0560*/  BRA `(.L_x_162) ;  /* 0x0000000000447947 */ /* 0x000fea0003800000 */
.L_x_163:
[----:B------:R-:W-:-:S07]  /*0570*/  MOV R13, R7 ;  /* 0x00000007000d7202 */ /* 0x000fce0000000f00 */
.L_x_166:
[----:B------:R-:W-:-:S06]  /*0580*/  IMAD.WIDE R10, R13, 0x4, R2 ;  /* 0x000000040d0a7825 */ /* 0x000fcc00078e0202 */
[----:B------:R-:W0:Y:S01]  /*0590*/  LDG.E R11, desc[UR8][R10.64] ;  /* 0x000000080a0b7981 */ /* 0x000e22000c1e1900 */
[----:B------:R-:W-:Y:S02]  /*05a0*/  IMAD.MOV.U32 R15, RZ, RZ, 0x3bbb989d ;  /* 0x3bbb989dff0f7424 */ /* 0x000fe400078e00ff */
[----:B------:R-:W-:Y:S02]  /*05b0*/  IMAD.MOV.U32 R17, RZ, RZ, 0x437c0000 ;  /* 0x437c0000ff117424 */ /* 0x000fe400078e00ff */
[----:B------:R-:W-:-:S05]  /*05c0*/  VIADD R13, R13, UR6 ;  /* 0x000000060d0d7c36 */ /* 0x000fca0008000000 */
[----:B------:R-:W-:Y:S01]  /*05d0*/  ISETP.GE.AND P0, PT, R13, UR4, PT ;  /* 0x000000040d007c0c */ /* 0x000fe2000bf06270 */
[----:B0-----:R-:W-:-:S04]  /*05e0*/  FADD R8, -R6, R11 ;  /* 0x0000000b06087221 */ /* 0x001fc80000000100 */
[----:B------:R-:W-:-:S04]  /*05f0*/  FFMA.SAT R12, R8, R15, 0.5 ;  /* 0x3f000000080c7423 */ /* 0x000fc8000000200f */
[----:B------:R-:W-:-:S04]  /*0600*/  FFMA.RM R12, R12, R17, 12582913 ;  /* 0x4b4000010c0c7423 */ /* 0x000fc80000004011 */
[C---:B------:R-:W-:Y:S01]  /*0610*/  FADD R15, R12.reuse, -12583039 ;  /* 0xcb40007f0c0f7421 */ /* 0x040fe20000000000 */
[----:B------:R-:W-:-:S03]  /*0620*/  IMAD.SHL.U32 R12, R12, 0x800000, RZ ;  /* 0x008000000c0c7824 */ /* 0x000fc600078e00ff */
[----:B------:R-:W-:-:S04]  /*0630*/  FFMA R15, R8, 1.4426950216293334961, -R15 ;  /* 0x3fb8aa3b080f7823 */ /* 0x000fc8000000080f */
[----:B------:R-:W-:-:S06]  /*0640*/  FFMA R15, R8, 1.925963033500011079e-08, R15 ;  /* 0x32a57060080f7823 */ /* 0x000fcc000000000f */
[----:B------:R-:W0:Y:S02]  /*0650*/  MUFU.EX2 R15, R15 ;  /* 0x0000000f000f7308 */ /* 0x000e240000000800 */
[----:B0-----:R-:W-:Y:S01]  /*0660*/  FFMA R9, R12, R15, R9 ;  /* 0x0000000f0c097223 */ /* 0x001fe20000000009 */
[----:B------:R-:W-:Y:S06]  /*0670*/  @!P0 BRA `(.L_x_166) ;  /* 0xfffffffc00c08947 */ /* 0x000fec000383ffff */
.L_x_162:
[----:B------:R-:W-:Y:S05]  /*0680*/  BSYNC.RECONVERGENT B0 ;  /* 0x0000000000007941 */ /* 0x000fea0003800200 */
.L_x_161:
[----:B------:R2:W-:Y:S01]  /*0690*/  STS [R0], R9 ;  /* 0x0000000900007388 */ /* 0x0005e20000000800 */
[----:B------:R-:W-:Y:S01]  /*06a0*/  UISETP.GE.U32.AND UP0, UPT, UR6, 0x2, UPT ;  /* 0x000000020600788c */ /* 0x000fe2000bf06070 */
[----:B------:R-:W-:Y:S08]  /*06b0*/  BAR.SYNC.DEFER_BLOCKING 0x0 ;  /* 0x0000000000007b1d */ /* 0x000ff00000010000 */
[----:B--2---:R-:W-:Y:S05]  /*06c0*/  BRA.U !UP0, `(.L_x_167) ;  /* 0x0000000108307547 */ /* 0x004fea000b800000 */
[----:B------:R-:W-:-:S07]  /*06d0*/  MOV R2, UR6 ;  /* 0x0000000600027c02 */ /* 0x000fce0008000f00 */
.L_x_168:
[----:B------:R-:W-:-:S04]  /*06e0*/  SHF.R.U32.HI R8, RZ, 0x1, R2 ;  /* 0x00000001ff087819 */ /* 0x000fc80000011602 */
[----:B------:R-:W-:-:S13]  /*06f0*/  ISETP.GE.U32.AND P0, PT, R7, R8, PT ;  /* 0x000000080700720c */ /* 0x000fda0003f06070 */
[----:B------:R-:W-:Y:S01]  /*0700*/  @!P0 IMAD R3, R8, 0x4, R0 ;  /* 0x0000000408038824 */ /* 0x000fe200078e0200 */
[----:B0-----:R-:W-:Y:S05]  /*0710*/  @!P0 LDS R6, [R0] ;  /* 0x0000000000068984 */ /* 0x001fea0000000800 */
[----:B------:R-:W0:Y:S02]  /*0720*/  @!P0 LDS R3, [R3] ;  /* 0x0000000003038984 */ /* 0x000e240000000800 */
[----:B0-----:R-:W-:-:S05]  /*0730*/  @!P0 FADD R9, R3, R6 ;  /* 0x0000000603098221 */ /* 0x001fca0000000000 */
[----:B------:R2:W-:Y:S01]  /*0740*/  @!P0 STS [R0], R9 ;  /* 0x0000000900008388 */ /* 0x0005e20000000800 */
[----:B------:R-:W-:Y:S01]  /*0750*/  BAR.SYNC.DEFER_BLOCKING 0x0 ;  /* 0x0000000000007b1d */ /* 0x000fe20000010000 */
[----:B------:R-:W-:Y:S01]  /*0760*/  ISETP.GT.U32.AND P0, PT, R2, 0x3, PT ;  /* 0x000000030200780c */ /* 0x000fe20003f04070 */
[----:B------:R-:W-:-:S12]  /*0770*/  IMAD.MOV.U32 R2, RZ, RZ, R8 ;  /* 0x000000ffff027224 */ /* 0x000fd800078e0008 */
[----:B--2---:R-:W-:Y:S05]  /*0780*/  @P0 BRA `(.L_x_168) ;  /* 0xfffffffc00d40947 */ /* 0x004fea000383ffff */
.L_x_167:
[----:B------:R-:W2:Y:S02]  /*0790*/  LDCU UR4, c[0x0][0x394] ;  /* 0x00007280ff0477ac */ /* 0x000ea40008000800 */
[----:B--2---:R-:W-:-:S13]  /*07a0*/  ISETP.GE.AND P0, PT, R7, UR4, PT ;  /* 0x0000000407007c0c */ /* 0x004fda000bf06270 */
[----:B------:R-:W-:Y:S05]  /*07b0*/  @P0 EXIT ;  /* 0x000000000000094d */ /* 0x000fea0003800000 */
[----:B------:R-:W2:Y:S01]  /*07c0*/  S2UR UR5, SR_CgaCtaId ;  /* 0x00000000000579c3 */ /* 0x000ea20000008800 */
[----:B------:R-:W-:Y:S02]  /*07d0*/  UMOV UR4, 0x400 ;  /* 0x0000040000047882 */ /* 0x000fe40000000000 */
[----:B--2---:R-:W-:-:S09]  /*07e0*/  ULEA UR4, UR5, UR4, 0x18 ;  /* 0x0000000405047291 */ /* 0x004fd2000f8ec0ff */
[----:B------:R-:W2:Y:S02]  /*07f0*/  LDS R3, [UR4] ;  /* 0x00000004ff037984 */ /* 0x000ea40008000800 */
[----:B------:R-:W3:Y:S02]  /*0800*/  LDCU UR4, c[0x0][0x394] ;  /* 0x00007280ff0477ac */ /* 0x000ee40008000800 */
.L_x_171:
[----:B------:R-:W-:-:S05]  /*0810*/  IMAD.WIDE R8, R7, 0x4, R4 ;  /* 0x0000000407087825 */ /* 0x000fca00078e0204 */
[----:B------:R-:W4:Y:S01]  /*0820*/  LDG.E R0, desc[UR8][R8.64] ;  /* 0x0000000808007981 */ /* 0x000f22000c1e1900 */
[----:B--2---:R-:W1:Y:S01]  /*0830*/  MUFU.RCP R2, R3 ;  /* 0x0000000300027308 */ /* 0x004e620000001000 */
[----:B------:R-:W-:Y:S01]  /*0840*/  BSSY.RECONVERGENT B0, `(.L_x_169) ;  /* 0x000000b000007945 */ /* 0x000fe20003800200 */
[----:B-1----:R-:W-:-:S04]  /*0850*/  FFMA R11, -R3, R2, 1 ;  /* 0x3f800000030b7423 */ /* 0x002fc80000000102 */
[----:B------:R-:W-:Y:S02]  /*0860*/  FFMA R11, R2, R11, R2 ;  /* 0x0000000b020b7223 */ /* 0x000fe40000000002 */
[----:B----4-:R-:W1:Y:S02]  /*0870*/  FCHK P0, R0, R3 ;  /* 0x0000000300007302 */ /* 0x010e640000000000 */
[----:B------:R-:W-:-:S04]  /*0880*/  FFMA R2, R0, R11, RZ ;  /* 0x0000000b00027223 */ /* 0x000fc800000000ff */
[----:B0-----:R-:W-:-:S04]  /*0890*/  FFMA R6, -R3, R2, R0 ;  /* 0x0000000203067223 */ /* 0x001fc80000000100 */
[----:B------:R-:W-:Y:S01]  /*08a0*/  FFMA R11, R11, R6, R2 ;  /* 0x000000060b0b7223 */ /* 0x000fe20000000002 */
[----:B-1----:R-:W-:Y:S06]  /*08b0*/  @!P0 BRA `(.L_x_170) ;  /* 0x00000000000c8947 */ /* 0x002fec0003800000 */
[----:B------:R-:W-:-:S07]  /*08c0*/  MOV R2, 0x8e0 ;  /* 0x000008e000027802 */ /* 0x000fce0000000f00 */
[----:B---3--:R-:W-:Y:S05]  /*08d0*/  CALL.REL.NOINC `($__internal_3_$__cuda_sm3x_div_rn_noftz_f32_slowpath) ;  /* 0x00000000001c7944 */ /* 0x008fea0003c00000 */
[----:B------:R-:W-:-:S07]  /*08e0*/  IMAD.MOV.U32 R11, RZ, RZ, R0 ;  /* 0x000000ffff0b7224 */ /* 0x000fce00078e0000 */
.L_x_170:
[----:B---3--:R-:W-:Y:S05]  /*08f0*/  BSYNC.RECONVERGENT B0 ;  /* 0x0000000000007941 */ /* 0x008fea0003800200 */
.L_x_169:
[----:B------:R4:W-:Y:S01]  /*0900*/  STG.E desc[UR8][R8.64], R11 ;  /* 0x0000000b08007986 */ /* 0x0009e2000c101908 */
[----:B------:R-:W-:-:S05]  /*0910*/  VIADD R7, R7, UR6 ;  /* 0x0000000607077c36 */ /* 0x000fca0008000000 */
[----:B------:R-:W-:-:S13]  /*0920*/  ISETP.GE.AND P0, PT, R7, UR4, PT ;  /* 0x0000000407007c0c */ /* 0x000fda000bf06270 */
[----:B----4-:R-:W-:Y:S05]  /*0930*/  @!P0 BRA `(.L_x_171) ;  /* 0xfffffffc00b48947 */ /* 0x010fea000383ffff */
[----:B------:R-:W-:Y:S05]  /*0940*/  EXIT ;  /* 0x000000000000794d */ /* 0x000fea0003800000 */
        .weak           $__internal_3_$__cuda_sm3x_div_rn_noftz_f32_slowpath
        .type           $__internal_3_$__cuda_sm3x_div_rn_noftz_f32_slowpath,@function
        .size           $__internal_3_$__cuda_sm3x_div_rn_noftz_f32_slowpath,(.L_x_210 - $__internal_3_$__cuda_sm3x_div_rn_noftz_f32_slowpath)
$__internal_3_$__cuda_sm3x_div_rn_noftz_f32_slowpath:
[--C-:B------:R-:W-:Y:S01]  /*0950*/  SHF.R.U32.HI R10, RZ, 0x17, R3.reuse ;  /* 0x00000017ff0a7819 */ /* 0x100fe20000011603 */
[----:B------:R-:W-:Y:S01]  /*0960*/  BSSY.RECONVERGENT B1, `(.L_x_172) ;  /* 0x0000064000017945 */ /* 0x000fe20003800200 */
[--C-:B------:R-:W-:Y:S01]  /*0970*/  SHF.R.U32.HI R6, RZ, 0x17, R0.reuse ;  /* 0x00000017ff067819 */ /* 0x100fe20000011600 */
[----:B------:R-:W-:Y:S01]  /*0980*/  IMAD.MOV.U32 R11, RZ, RZ, R0 ;  /* 0x000000ffff0b7224 */ /* 0x000fe200078e0000 */
[----:B------:R-:W-:Y:S01]  /*0990*/  LOP3.LUT R10, R10, 0xff, RZ, 0xc0, !PT ;  /* 0x000000ff0a0a7812 */ /* 0x000fe200078ec0ff */
[----:B------:R-:W-:Y:S01]  /*09a0*/  IMAD.MOV.U32 R12, RZ, RZ, R3 ;  /* 0x000000ffff0c7224 */ /* 0x000fe200078e0003 */
[----:B------:R-:W-:Y:S02]  /*09b0*/  LOP3.LUT R16, R6, 0xff, RZ, 0xc0, !PT ;  /* 0x000000ff06107812 */ /* 0x000fe400078ec0ff */
[----:B------:R-:W-:-:S03]  /*09c0*/  IADD3 R13, PT, PT, R10, -0x1, RZ ;  /* 0xffffffff0a0d7810 */ /* 0x000fc60007ffe0ff */
[----:B------:R-:W-:Y:S01]  /*09d0*/  VIADD R14, R16, 0xffffffff ;  /* 0xffffffff100e7836 */ /* 0x000fe20000000000 */
[----:B------:R-:W-:-:S04]  /*09e0*/  ISETP.GT.U32.AND P0, PT, R13, 0xfd, PT ;  /* 0x000000fd0d00780c */ /* 0x000fc80003f04070 */
        /* <DEDUP_REMOVED lines=9> */
[C---:B------:R-:W-:Y:S02]  /*0a80*/  FSETP.NEU.FTZ.AND P2, PT, |R0|.reuse, +INF , PT ;  /* 0x7f8000000000780b */ /* 0x040fe40003f5d200 */
        /* <DEDUP_REMOVED lines=11> */
[----:B------:R-:W-:Y:S02]  /*0b40*/  @P0 IMAD.MOV.U32 R6, RZ, RZ, RZ ;  /* 0x000000ffff060224 */ /* 0x000fe400078e00ff */
[----:B------:R-:W-:Y:S01]  /*0b50*/  @!P0 FFMA R11, R0, 1.84467440737095516160e+19, RZ ;  /* 0x5f800000000b8823 */ /* 0x000fe200000000ff */
[----:B------:R-:W-:Y:S02]  /*0b60*/  @!P0 IMAD.MOV.U32 R6, RZ, RZ, -0x40 ;  /* 0xffffffc0ff068424 */ /* 0x000fe400078e00ff */
[----:B------:R-:W-:Y:S02]  /*0b70*/  @!P1 FFMA R12, R3, 1.84467440737095516160e+19, RZ ;  /* 0x5f800000030c9823 */ /* 0x000fe400000000ff */
[----:B------:R-:W-:-:S07]  /*0b80*/  @!P1 VIADD R6, R6, 0x40 ;  /* 0x0000004006069836 */ /* 0x000fce0000000000 */
.L_x_173:
[----:B------:R-:W-:Y:S01]  /*0b90*/  LEA R13, R10, 0xc0800000, 0x17 ;  /* 0xc08000000a0d7811 */ /* 0x000fe200078eb8ff */
[----:B------:R-:W-:Y:S03]  /*0ba0*/  BSSY.RECONVERGENT B2, `(.L_x_178) ;  /* 0x0000036000027945 */ /* 0x000fe60003800200 */
[----:B------:R-:W-:Y:S01]  /*0bb0*/  IADD3 R13, PT, PT, -R13, R12, RZ ;  /* 0x0000000c0d0d7210 */ /* 0x000fe20007ffe1ff */
[----:B------:R-:W-:-:S03]  /*0bc0*/  VIADD R12, R16, 0xffffff81 ;  /* 0xffffff81100c7836 */ /* 0x000fc60000000000 */
[----:B------:R-:W0:Y:S01]  /*0bd0*/  MUFU.RCP R14, R13 ;  /* 0x0000000d000e7308 */ /* 0x000e220000001000 */
[----:B------:R-:W-:Y:S01]  /*0be0*/  FADD.FTZ R15, -R13, -RZ ;  /* 0x800000ff0d0f7221 */ /* 0x000fe20000010100 */
[----:B------:R-:W-:-:S03]  /*0bf0*/  IMAD R0, R12, -0x800000, R11 ;  /* 0xff8000000c007824 */ /* 0x000fc600078e020b */
[----:B0-----:R-:W-:-:S04]  /*0c00*/  FFMA R17, R14, R15, 1 ;  /* 0x3f8000000e117423 */ /* 0x001fc8000000000f */
[----:B------:R-:W-:-:S04]  /*0c10*/  FFMA R16, R14, R17, R14 ;  /* 0x000000110e107223 */ /* 0x000fc8000000000e */
[----:B------:R-:W-:-:S04]  /*0c20*/  FFMA R11, R0, R16, RZ ;  /* 0x00000010000b7223 */ /* 0x000fc800000000ff */
[----:B------:R-:W-:-:S04]  /*0c30*/  FFMA R14, R15, R11, R0 ;  /* 0x0000000b0f0e7223 */ /* 0x000fc80000000000 */
[----:B------:R-:W-:Y:S01]  /*0c40*/  FFMA R17, R16, R14, R11 ;  /* 0x0000000e10117223 */ /* 0x000fe2000000000b */
[----:B------:R-:W-:-:S03]  /*0c50*/  IADD3 R11, PT, PT, R12, 0x7f, -R10 ;  /* 0x0000007f0c0b7810 */ /* 0x000fc60007ffe80a */
[----:B------:R-:W-:Y:S02]  /*0c60*/  FFMA R14, R15, R17, R0 ;  /* 0x000000110f0e7223 */ /* 0x000fe40000000000 */
[----:B------:R-:W-:Y:S02]  /*0c70*/  IMAD.IADD R11, R11, 0x1, R6 ;  /* 0x000000010b0b7824 */ /* 0x000fe400078e0206 */
[----:B------:R-:W-:-:S05]  /*0c80*/  FFMA R0, R16, R14, R17 ;  /* 0x0000000e10007223 */ /* 0x000fca0000000011 */
[----:B------:R-:W-:-:S04]  /*0c90*/  SHF.R.U32.HI R10, RZ, 0x17, R0 ;  /* 0x00000017ff0a7819 */ /* 0x000fc80000011600 */
[----:B------:R-:W-:-:S05]  /*0ca0*/  LOP3.LUT R10, R10, 0xff, RZ, 0xc0, !PT ;  /* 0x000000ff0a0a7812 */ /* 0x000fca00078ec0ff */
[----:B------:R-:W-:-:S05]  /*0cb0*/  IMAD.IADD R12, R10, 0x1, R11 ;  /* 0x000000010a0c7824 */ /* 0x000fca00078e020b */
        /* <DEDUP_REMOVED lines=10> */
[-CC-:B------:R-:W-:Y:S01]  /*0d60*/  FFMA.RZ R6, R16, R14.reuse, R17.reuse ;  /* 0x0000000e10067223 */ /* 0x180fe2000000c011 */
[----:B------:R-:W-:Y:S02]  /*0d70*/  VIADD R13, R12, 0x20 ;  /* 0x000000200c0d7836 */ /* 0x000fe40000000000 */
[-CC-:B------:R-:W-:Y:S01]  /*0d80*/  FFMA.RM R11, R16, R14.reuse, R17.reuse ;  /* 0x0000000e100b7223 */ /* 0x180fe20000004011 */
[----:B------:R-:W-:Y:S02]  /*0d90*/  ISETP.NE.AND P2, PT, R12, RZ, PT ;  /* 0x000000ff0c00720c */ /* 0x000fe40003f45270 */
[----:B------:R-:W-:Y:S01]  /*0da0*/  LOP3.LUT R10, R6, 0x7fffff, RZ, 0xc0, !PT ;  /* 0x007fffff060a7812 */ /* 0x000fe200078ec0ff */
[----:B------:R-:W-:Y:S01]  /*0db0*/  FFMA.RP R6, R16, R14, R17 ;  /* 0x0000000e10067223 */ /* 0x000fe20000008011 */
[----:B------:R-:W-:Y:S01]  /*0dc0*/  ISETP.NE.AND P1, PT, R12, RZ, PT ;  /* 0x000000ff0c00720c */ /* 0x000fe20003f25270 */
[----:B------:R-:W-:Y:S01]  /*0dd0*/  IMAD.MOV R12, RZ, RZ, -R12 ;  /* 0x000000ffff0c7224 */ /* 0x000fe200078e0a0c */
[----:B------:R-:W-:-:S02]  /*0de0*/  LOP3.LUT R10, R10, 0x800000, RZ, 0xfc, !PT ;  /* 0x008000000a0a7812 */ /* 0x000fc400078efcff */
[----:B------:R-:W-:Y:S02]  /*0df0*/  FSETP.NEU.FTZ.AND P0, PT, R6, R11, PT ;  /* 0x0000000b0600720b */ /* 0x000fe40003f1d000 */
[----:B------:R-:W-:Y:S02]  /*0e00*/  SHF.L.U32 R13, R10, R13, RZ ;  /* 0x0000000d0a0d7219 */ /* 0x000fe400000006ff */
[----:B------:R-:W-:Y:S02]  /*0e10*/  SEL R11, R12, RZ, P2 ;  /* 0x000000ff0c0b7207 */ /* 0x000fe40001000000 */
[----:B------:R-:W-:Y:S02]  /*0e20*/  ISETP.NE.AND P1, PT, R13, RZ, P1 ;  /* 0x000000ff0d00720c */ /* 0x000fe40000f25270 */
[----:B------:R-:W-:Y:S02]  /*0e30*/  SHF.R.U32.HI R11, RZ, R11, R10 ;  /* 0x0000000bff0b7219 */ /* 0x000fe4000001160a */
[----:B------:R-:W-:-:S02]  /*0e40*/  PLOP3.LUT P0, PT, P0, P1, PT, 0xf8, 0x8f ;  /* 0x00000000008f781c */ /* 0x000fc40000703f70 */
[----:B------:R-:W-:Y:S02]  /*0e50*/  SHF.R.U32.HI R13, RZ, 0x1, R11 ;  /* 0x00000001ff0d7819 */ /* 0x000fe4000001160b */
[----:B------:R-:W-:-:S04]  /*0e60*/  SEL R6, RZ, 0x1, !P0 ;  /* 0x00000001ff067807 */ /* 0x000fc80004000000 */
[----:B------:R-:W-:-:S04]  /*0e70*/  LOP3.LUT R6, R6, 0x1, R13, 0xf8, !PT ;  /* 0x0000000106067812 */ /* 0x000fc800078ef80d */
[----:B------:R-:W-:-:S05]  /*0e80*/  LOP3.LUT R6, R6, R11, RZ, 0xc0, !PT ;  /* 0x0000000b06067212 */ /* 0x000fca00078ec0ff */
[----:B------:R-:W-:-:S05]  /*0e90*/  IMAD.IADD R13, R13, 0x1, R6 ;  /* 0x000000010d0d7824 */ /* 0x000fca00078e0206 */
[----:B------:R-:W-:Y:S01]  /*0ea0*/  LOP3.LUT R0, R13, R0, RZ, 0xfc, !PT ;  /* 0x000000000d007212 */ /* 0x000fe200078efcff */
[----:B------:R-:W-:Y:S06]  /*0eb0*/  BRA `(.L_x_181) ;  /* 0x0000000000107947 */ /* 0x000fec0003800000 */
.L_x_180:
[----:B------:R-:W-:-:S04]  /*0ec0*/  LOP3.LUT R0, R0, 0x80000000, RZ, 0xc0, !PT ;  /* 0x8000000000007812 */ /* 0x000fc800078ec0ff */
[----:B------:R-:W-:Y:S01]  /*0ed0*/  LOP3.LUT R0, R0, 0x7f800000, RZ, 0xfc, !PT ;  /* 0x7f80000000007812 */ /* 0x000fe200078efcff */
[----:B------:R-:W-:Y:S06]  /*0ee0*/  BRA `(.L_x_181) ;  /* 0x0000000000047947 */ /* 0x000fec0003800000 */
.L_x_179:
[----:B------:R-:W-:-:S07]  /*0ef0*/  LEA R0, R11, R0, 0x17 ;  /* 0x000000000b007211 */ /* 0x000fce00078eb8ff */
.L_x_181:
[----:B------:R-:W-:Y:S05]  /*0f00*/  BSYNC.RECONVERGENT B2 ;  /* 0x0000000000027941 */ /* 0x000fea0003800200 */
.L_x_178:
[----:B------:R-:W-:Y:S05]  /*0f10*/  BRA `(.L_x_182) ;  /* 0x0000000000207947 */ /* 0x000fea0003800000 */
.L_x_177:
[----:B------:R-:W-:-:S04]  /*0f20*/  LOP3.LUT R0, R12, 0x80000000, R11, 0x48, !PT ;  /* 0x800000000c007812 */ /* 0x000fc800078e480b */
[----:B------:R-:W-:Y:S01]  /*0f30*/  LOP3.LUT R0, R0, 0x7f800000, RZ, 0xfc, !PT ;  /* 0x7f80000000007812 */ /* 0x000fe200078efcff */
[----:B------:R-:W-:Y:S06]  /*0f40*/  BRA `(.L_x_182) ;  /* 0x0000000000147947 */ /* 0x000fec0003800000 */
.L_x_176:
[----:B------:R-:W-:Y:S01]  /*0f50*/  LOP3.LUT R0, R12, 0x80000000, R11, 0x48, !PT ;  /* 0x800000000c007812 */ /* 0x000fe200078e480b */
[----:B------:R-:W-:Y:S06]  /*0f60*/  BRA `(.L_x_182) ;  /* 0x00000000000c7947 */ /* 0x000fec0003800000 */
.L_x_175:
[----:B------:R-:W0:Y:S01]  /*0f70*/  MUFU.RSQ R0, -QNAN ;  /* 0xffc0000000007908 */ /* 0x000e220000001400 */
[----:B------:R-:W-:Y:S05]  /*0f80*/  BRA `(.L_x_182) ;  /* 0x0000000000047947 */ /* 0x000fea0003800000 */
.L_x_174:
[----:B------:R-:W-:-:S07]  /*0f90*/  FADD.FTZ R0, R0, R3 ;  /* 0x0000000300007221 */ /* 0x000fce0000010000 */
.L_x_182:
[----:B------:R-:W-:Y:S05]  /*0fa0*/  BSYNC.RECONVERGENT B1 ;  /* 0x0000000000017941 */ /* 0x000fea0003800200 */
.L_x_172:
[----:B------:R-:W-:Y:S02]  /*0fb0*/  IMAD.MOV.U32 R10, RZ, RZ, R2 ;  /* 0x000000ffff0a7224 */ /* 0x000fe400078e0002 */
[----:B------:R-:W-:-:S04]  /*0fc0*/  IMAD.MOV.U32 R11, RZ, RZ, 0x0 ;  /* 0x00000000ff0b7424 */ /* 0x000fc800078e00ff */
[----:B0-----:R-:W-:Y:S05]  /*0fd0*/  RET.REL.NODEC R10 `(_Z10softmaxGPUPfS_ii) ;  /* 0xfffffff00a087950 */ /* 0x001fea0003c3ffff */
.L_x_183:
        /* <DEDUP_REMOVED lines=10> */
.L_x_210:


//--------------------- .text._Z18computeScoresNaivePfS_S_iiii --------------------------
	.section	.text._Z18computeScoresNaivePfS_S_iiii,"ax",@progbits
	.align	128
        .global         _Z18computeScoresNaivePfS_S_iiii
        .type           _Z18computeScoresNaivePfS_S_iiii,@function
        .size           _Z18computeScoresNaivePfS_S_iiii,(.L_x_212 - _Z18computeScoresNaivePfS_S_iiii)
        .other          _Z18computeScoresNaivePfS_S_iiii,@"STO_CUDA_ENTRY STV_DEFAULT"
_Z18computeScoresNaivePfS_S_iiii:
.text._Z18computeScoresNaivePfS_S_iiii:
        /* <DEDUP_REMOVED lines=12> */
[----:B------:R-:W0:Y:S01]  /*00c0*/  LDCU UR13, c[0x0][0x3a4] ;  /* 0x00007480ff0d77ac */ /* 0x000e220008000800 */
[----:B------:R-:W-:Y:S01]  /*00d0*/  HFMA2 R15, -RZ, RZ, 0, 0 ;  /* 0x00000000ff0f7431 */ /* 0x000fe200000001ff */
[----:B------:R-:W1:Y:S01]  /*00e0*/  LDCU.64 UR14, c[0x0][0x358] ;  /* 0x00006b00ff0e77ac */ /* 0x000e620008000a00 */
[----:B0-----:R-:W-:-:S09]  /*00f0*/  UISETP.GE.AND UP0, UPT, UR13, 0x1, UPT ;  /* 0x000000010d00788c */ /* 0x001fd2000bf06270 */
[----:B-1----:R-:W-:Y:S05]  /*0100*/  BRA.U !UP0, `(.L_x_184) ;  /* 0x0000000d08f47547 */ /* 0x002fea000b800000 */
[C---:B------:R-:W-:Y:S01]  /*0110*/  IMAD R9, R0.reuse, UR5, RZ ;  /* 0x0000000500097c24 */ /* 0x040fe2000f8e02ff */
[----:B------:R-:W-:Y:S01]  /*0120*/  UISETP.GE.U32.AND UP1, UPT, UR13, 0x10, UPT ;  /* 0x000000100d00788c */ /* 0x000fe2000bf26070 */
[-C--:B------:R-:W-:Y:S01]  /*0130*/  IMAD R2, R0, R0.reuse, RZ ;  /* 0x0000000000027224 */ /* 0x080fe200078e02ff */
[----:B------:R-:W-:Y:S01]  /*0140*/  ULOP3.LUT UR12, UR13, 0xf, URZ, 0xc0, !UPT ;  /* 0x0000000f0d0c7892 */ /* 0x000fe2000f8ec0ff */
[----:B------:R-:W-:Y:S01]  /*0150*/  IMAD R9, R9, R0, RZ ;  /* 0x0000000009097224 */ /* 0x000fe200078e02ff */
[----:B------:R-:W-:Y:S02]  /*0160*/  UMOV UR4, URZ ;  /* 0x000000ff00047c82 */ /* 0x000fe40008000000 */
[----:B------:R-:W-:Y:S01]  /*0170*/  IABS R3, R2 ;  /* 0x0000000200037213 */ /* 0x000fe20000000000 */
[----:B------:R-:W-:Y:S01]  /*0180*/  UISETP.NE.AND UP0, UPT, UR12, URZ, UPT ;  /* 0x000000ff0c00728c */ /* 0x000fe2000bf05270 */
[----:B------:R-:W-:Y:S02]  /*0190*/  IABS R10, R9 ;  /* 0x00000009000a7213 */ /* 0x000fe40000000000 */
[----:B------:R-:W0:Y:S08]  /*01a0*/  I2F.RP R8, R3 ;  /* 0x0000000300087306 */ /* 0x000e300000209400 */
[----:B------:R-:W1:Y:S08]  /*01b0*/  I2F.RP R7, R10 ;  /* 0x0000000a00077306 */ /* 0x000e700000209400 */
[----:B0-----:R-:W0:Y:S08]  /*01c0*/  MUFU.RCP R8, R8 ;  /* 0x0000000800087308 */ /* 0x001e300000001000 */
[----:B-1----:R-:W1:Y:S01]  /*01d0*/  MUFU.RCP R7, R7 ;  /* 0x0000000700077308 */ /* 0x002e620000001000 */
[----:B0-----:R-:W-:-:S02]  /*01e0*/  IADD3 R4, PT, PT, R8, 0xffffffe, RZ ;  /* 0x0ffffffe08047810 */ /* 0x001fc40007ffe0ff */
[----:B------:R-:W-:-:S05]  /*01f0*/  IABS R8, R6 ;  /* 0x0000000600087213 */ /* 0x000fca0000000000 */
[----:B------:R-:W0:Y:S01]  /*0200*/  F2I.FTZ.U32.TRUNC.NTZ R5, R4 ;  /* 0x0000000400057305 */ /* 0x000e22000021f000 */
[----:B-1----:R-:W-:Y:S01]  /*0210*/  VIADD R12, R7, 0xffffffe ;  /* 0x0ffffffe070c7836 */ /* 0x002fe20000000000 */
[----:B------:R-:W-:-:S06]  /*0220*/  IABS R7, R9 ;  /* 0x0000000900077213 */ /* 0x000fcc0000000000 */
[----:B------:R1:W2:Y:S01]  /*0230*/  F2I.FTZ.U32.TRUNC.NTZ R13, R12 ;  /* 0x0000000c000d7305 */ /* 0x0002a2000021f000 */
[----:B------:R-:W-:Y:S01]  /*0240*/  IMAD.MOV R17, RZ, RZ, -R7 ;  /* 0x000000ffff117224 */ /* 0x000fe200078e0a07 */
[----:B------:R-:W-:Y:S02]  /*0250*/  IABS R7, R0 ;  /* 0x0000000000077213 */ /* 0x000fe40000000000 */
[----:B0-----:R-:W-:-:S04]  /*0260*/  IADD3 R4, PT, PT, RZ, -R5, RZ ;  /* 0x80000005ff047210 */ /* 0x001fc80007ffe0ff */
[----:B------:R-:W0:Y:S01]  /*0270*/  I2F.RP R14, R7 ;  /* 0x00000007000e7306 */ /* 0x000e220000209400 */
[----:B-1----:R-:W-:Y:S01]  /*0280*/  MOV R12, RZ ;  /* 0x000000ff000c7202 */ /* 0x002fe20000000f00 */
[----:B--2---:R-:W-:-:S04]  /*0290*/  IMAD.MOV R11, RZ, RZ, -R13 ;  /* 0x000000ffff0b7224 */ /* 0x004fc800078e0a0d */
[----:B------:R-:W-:-:S04]  /*02a0*/  IMAD R11, R11, R10, RZ ;  /* 0x0000000a0b0b7224 */ /* 0x000fc800078e02ff */
[----:B------:R-:W-:Y:S01]  /*02b0*/  IMAD.HI.U32 R13, R13, R11, R12 ;  /* 0x0000000b0d0d7227 */ /* 0x000fe200078e000c */
[----:B------:R-:W-:Y:S01]  /*02c0*/  IABS R11, R2 ;  /* 0x00000002000b7213 */ /* 0x000fe20000000000 */
[----:B0-----:R-:W0:Y:S03]  /*02d0*/  MUFU.RCP R14, R14 ;  /* 0x0000000e000e7308 */ /* 0x001e260000001000 */
[----:B------:R-:W-:Y:S01]  /*02e0*/  IADD3 R11, PT, PT, RZ, -R11, RZ ;  /* 0x8000000bff0b7210 */ /* 0x000fe20007ffe0ff */
[----:B------:R-:W-:-:S04]  /*02f0*/  IMAD.HI.U32 R15, R13, R8, RZ ;  /* 0x000000080d0f7227 */ /* 0x000fc800078e00ff */
[----:B------:R-:W-:Y:S02]  /*0300*/  IMAD R17, R15, R17, R8 ;  /* 0x000000110f117224 */ /* 0x000fe400078e0208 */
[----:B------:R-:W-:Y:S02]  /*0310*/  IMAD R13, R4, R3, RZ ;  /* 0x00000003040d7224 */ /* 0x000fe400078e02ff */
[----:B------:R-:W-:Y:S01]  /*0320*/  IMAD.MOV.U32 R4, RZ, RZ, RZ ;  /* 0x000000ffff047224 */ /* 0x000fe200078e00ff */
[----:B------:R-:W-:-:S03]  /*0330*/  ISETP.GT.U32.AND P1, PT, R10, R17, PT ;  /* 0x000000110a00720c */ /* 0x000fc60003f24070 */
[----:B------:R-:W-:-:S06]  /*0340*/  IMAD.HI.U32 R13, R5, R13, R4 ;  /* 0x0000000d050d7227 */ /* 0x000fcc00078e0004 */
[----:B------:R-:W-:-:S04]  /*0350*/  IMAD.HI.U32 R4, R13, R8, RZ ;  /* 0x000000080d047227 */ /* 0x000fc800078e00ff */
[----:B------:R-:W-:Y:S01]  /*0360*/  @!P1 IMAD.IADD R17, R17, 0x1, -R10 ;  /* 0x0000000111119824 */ /* 0x000fe200078e0a0a */
[----:B------:R-:W-:Y:S01]  /*0370*/  @!P1 IADD3 R15, PT, PT, R15, 0x1, RZ ;  /* 0x000000010f0f9810 */ /* 0x000fe20007ffe0ff */
[----:B------:R-:W-:Y:S01]  /*0380*/  IMAD R12, R4, R11, R8 ;  /* 0x0000000b040c7224 */ /* 0x000fe200078e0208 */
[----:B------:R-:W-:Y:S02]  /*0390*/  LOP3.LUT R4, R6, R9, RZ, 0x3c, !PT ;  /* 0x0000000906047212 */ /* 0x000fe400078e3cff */
[----:B------:R-:W-:Y:S02]  /*03a0*/  ISETP.GE.U32.AND P0, PT, R17, R10, PT ;  /* 0x0000000a1100720c */ /* 0x000fe40003f06070 */
[----:B------:R-:W-:Y:S02]  /*03b0*/  ISETP.GT.U32.AND P3, PT, R3, R12, PT ;  /* 0x0000000c0300720c */ /* 0x000fe40003f64070 */
[----:B------:R-:W-:Y:S01]  /*03c0*/  ISETP.GE.AND P2, PT, R4, RZ, PT ;  /* 0x000000ff0400720c */ /* 0x000fe20003f46270 */
[----:B0-----:R-:W-:Y:S01]  /*03d0*/  VIADD R4, R14, 0xffffffe ;  /* 0x0ffffffe0e047836 */ /* 0x001fe20000000000 */
[----:B------:R-:W-:-:S03]  /*03e0*/  ISETP.NE.AND P1, PT, R9, RZ, PT ;  /* 0x000000ff0900720c */ /* 0x000fc60003f25270 */
[----:B------:R-:W0:Y:S04]  /*03f0*/  F2I.FTZ.U32.TRUNC.NTZ R5, R4 ;  /* 0x0000000400057305 */ /* 0x000e28000021f000 */
[----:B------:R-:W-:Y:S01]  /*0400*/  @P0 VIADD R15, R15, 0x1 ;  /* 0x000000010f0f0836 */ /* 0x000fe20000000000 */
[----:B------:R-:W-:Y:S02]  /*0410*/  ISETP.GE.AND P0, PT, R6, RZ, PT ;  /* 0x000000ff0600720c */ /* 0x000fe40003f06270 */
[----:B------:R-:W-:Y:S02]  /*0420*/  @!P3 IADD3 R12, PT, PT, R12, -R3, RZ ;  /* 0x800000030c0cb210 */ /* 0x000fe40007ffe0ff */
[----:B------:R-:W-:Y:S02]  /*0430*/  MOV R10, R15 ;  /* 0x0000000f000a7202 */ /* 0x000fe40000000f00 */
[----:B------:R-:W-:-:S03]  /*0440*/  ISETP.GT.U32.AND P3, PT, R3, R12, PT ;  /* 0x0000000c0300720c */ /* 0x000fc60003f64070 */
[----:B------:R-:W-:Y:S01]  /*0450*/  @!P2 IMAD.MOV R10, RZ, RZ, -R10 ;  /* 0x000000ffff0aa224 */ /* 0x000fe200078e0a0a */
[----:B------:R-:W-:Y:S02]  /*0460*/  @!P1 LOP3.LUT R10, RZ, R9, RZ, 0x33, !PT ;  /* 0x00000009ff0a9212 */ /* 0x000fe400078e33ff */
[----:B0-----:R-:W-:Y:S02]  /*0470*/  IADD3 R4, PT, PT, RZ, -R5, RZ ;  /* 0x80000005ff047210 */ /* 0x001fe40007ffe0ff */
[----:B------:R-:W-:Y:S02]  /*0480*/  IADD3 R15, PT, PT, -R10, RZ, RZ ;  /* 0x000000ff0a0f7210 */ /* 0x000fe40007ffe1ff */
[----:B------:R-:W-:Y:S01]  /*0490*/  ISETP.NE.AND P1, PT, R2, RZ, PT ;  /* 0x000000ff0200720c */ /* 0x000fe20003f25270 */
[----:B------:R-:W-:Y:S01]  /*04a0*/  IMAD R19, R4, R7, RZ ;  /* 0x0000000704137224 */ /* 0x000fe200078e02ff */
[----:B------:R-:W-:Y:S01]  /*04b0*/  MOV R4, RZ ;  /* 0x000000ff00047202 */ /* 0x000fe20000000f00 */
[----:B------:R-:W-:-:S02]  /*04c0*/  @!P3 IMAD.IADD R12, R12, 0x1, -R3 ;  /* 0x000000010c0cb824 */ /* 0x000fc400078e0a03 */
[----:B------:R-:W-:Y:S01]  /*04d0*/  IMAD R15, R9, R15, R6 ;  /* 0x0000000f090f7224 */ /* 0x000fe200078e0206 */
[----:B------:R-:W-:Y:S01]  /*04e0*/  LOP3.LUT R9, RZ, R2, RZ, 0x33, !PT ;  /* 0x00000002ff097212 */ /* 0x000fe200078e33ff */
[----:B------:R-:W-:Y:S02]  /*04f0*/  @!P0 IMAD.MOV R12, RZ, RZ, -R12 ;  /* 0x000000ffff0c8224 */ /* 0x000fe400078e0a0c */
[----:B------:R-:W-:Y:S01]  /*0500*/  IMAD.HI.U32 R5, R5, R19, R4 ;  /* 0x0000001305057227 */ /* 0x000fe200078e0004 */
[----:B------:R-:W-:Y:S02]  /*0510*/  IABS R14, R15 ;  /* 0x0000000f000e7213 */ /* 0x000fe40000000000 */
[----:B------:R-:W-:Y:S02]  /*0520*/  SEL R17, R9, R12, !P1 ;  /* 0x0000000c09117207 */ /* 0x000fe40004800000 */
[----:B------:R-:W-:Y:S01]  /*0530*/  LOP3.LUT R2, R15, R2, RZ, 0x3c, !PT ;  /* 0x000000020f027212 */ /* 0x000fe200078e3cff */
[----:B------:R-:W-:Y:S01]  /*0540*/  IMAD.HI.U32 R12, R13, R14, RZ ;  /* 0x0000000e0d0c7227 */ /* 0x000fe200078e00ff */
[----:B------:R-:W-:-:S02]  /*0550*/  IABS R16, R17 ;  /* 0x0000001100107213 */ /* 0x000fc40000000000 */
[----:B------:R-:W-:Y:S01]  /*0560*/  ISETP.GE.AND P3, PT, R2, RZ, PT ;  /* 0x000000ff0200720c */ /* 0x000fe20003f66270 */
[----:B------:R-:W-:Y:S01]  /*0570*/  IMAD R4, R12, R11, R14 ;  /* 0x0000000b0c047224 */ /* 0x000fe200078e020e */
[----:B------:R-:W-:Y:S01]  /*0580*/  LOP3.LUT R17, R17, R0, RZ, 0x3c, !PT ;  /* 0x0000000011117212 */ /* 0x000fe200078e3cff */
[----:B------:R-:W-:Y:S01]  /*0590*/  IMAD.HI.U32 R11, R5, R8, RZ ;  /* 0x00000008050b7227 */ /* 0x000fe200078e00ff */
[----:B------:R-:W-:Y:S02]  /*05a0*/  LOP3.LUT R2, RZ, R0, RZ, 0x33, !PT ;  /* 0x00000000ff027212 */ /* 0x000fe400078e33ff */
[----:B------:R-:W-:Y:S01]  /*05b0*/  ISETP.GT.U32.AND P5, PT, R3, R4, PT ;  /* 0x000000040300720c */ /* 0x000fe20003fa4070 */
[----:B------:R-:W-:Y:S01]  /*05c0*/  IMAD.HI.U32 R5, R5, R16, RZ ;  /* 0x0000001005057227 */ /* 0x000fe200078e00ff */
[----:B------:R-:W-:-:S03]  /*05d0*/  MOV R15, RZ ;  /* 0x000000ff000f7202 */ /* 0x000fc60000000f00 */
[----:B------:R-:W-:Y:S01]  /*05e0*/  IMAD.MOV R14, RZ, RZ, -R11 ;  /* 0x000000ffff0e7224 */ /* 0x000fe200078e0a0b */
[----:B------:R-:W-:-:S03]  /*05f0*/  IADD3 R11, PT, PT, -R5, RZ, RZ ;  /* 0x000000ff050b7210 */ /* 0x000fc60007ffe1ff */
[C---:B------:R-:W-:Y:S02]  /*0600*/  IMAD R14, R7.reuse, R14, R8 ;  /* 0x0000000e070e7224 */ /* 0x040fe400078e0208 */
[C---:B------:R-:W-:Y:S02]  /*0610*/  IMAD R8, R7.reuse, R11, R16 ;  /* 0x0000000b07087224 */ /* 0x040fe400078e0210 */
[----:B------:R-:W-:Y:S01]  /*0620*/  @!P5 IMAD.IADD R4, R4, 0x1, -R3 ;  /* 0x000000010404d824 */ /* 0x000fe200078e0a03 */
[C---:B------:R-:W-:Y:S02]  /*0630*/  ISETP.GT.U32.AND P6, PT, R7.reuse, R14, PT ;  /* 0x0000000e0700720c */ /* 0x040fe40003fc4070 */
[----:B------:R-:W-:Y:S02]  /*0640*/  ISETP.GT.U32.AND P2, PT, R7, R8, PT ;  /* 0x000000080700720c */ /* 0x000fe40003f44070 */
[----:B------:R-:W-:Y:S02]  /*0650*/  ISETP.GE.U32.AND P4, PT, R4, R3, PT ;  /* 0x000000030400720c */ /* 0x000fe40003f86070 */
[----:B------:R-:W-:-:S07]  /*0660*/  @!P5 IADD3 R12, PT, PT, R12, 0x1, RZ ;  /* 0x000000010c0cd810 */ /* 0x000fce0007ffe0ff */
[----:B------:R-:W-:Y:S02]  /*0670*/  @!P6 IMAD.IADD R14, R14, 0x1, -R7 ;  /* 0x000000010e0ee824 */ /* 0x000fe400078e0a07 */
[-C--:B------:R-:W-:Y:S01]  /*0680*/  @!P2 IADD3 R8, PT, PT, R8, -R7.reuse, RZ ;  /* 0x800000070808a210 */ /* 0x080fe20007ffe0ff */
[----:B------:R-:W-:Y:S02]  /*0690*/  @!P2 VIADD R5, R5, 0x1 ;  /* 0x000000010505a836 */ /* 0x000fe40000000000 */
[----:B------:R-:W-:Y:S01]  /*06a0*/  @P4 VIADD R12, R12, 0x1 ;  /* 0x000000010c0c4836 */ /* 0x000fe20000000000 */
[----:B------:R-:W-:Y:S02]  /*06b0*/  ISETP.GE.U32.AND P4, PT, R8, R7, PT ;  /* 0x000000070800720c */ /* 0x000fe40003f86070 */
[----:B------:R-:W-:Y:S02]  /*06c0*/  ISETP.GT.U32.AND P5, PT, R7, R14, PT ;  /* 0x0000000e0700720c */ /* 0x000fe40003fa4070 */
[----:B------:R-:W-:-:S02]  /*06d0*/  @!P3 IADD3 R12, PT, PT, -R12, RZ, RZ ;  /* 0x000000ff0c0cb210 */ /* 0x000fc40007ffe1ff */
[----:B------:R-:W-:Y:S02]  /*06e0*/  ISETP.GE.AND P3, PT, R17, RZ, PT ;  /* 0x000000ff1100720c */ /* 0x000fe40003f66270 */
[----:B------:R-:W-:Y:S02]  /*06f0*/  SEL R9, R9, R12, !P1 ;  /* 0x0000000c09097207 */ /* 0x000fe40004800000 */
[C---:B------:R-:W-:Y:S01]  /*0700*/  ISETP.NE.AND P1, PT, R0.reuse, RZ, PT ;  /* 0x000000ff0000720c */ /* 0x040fe20003f25270 */
[----:B------:R-:W-:Y:S02]  /*0710*/  IMAD R0, R0, UR13, RZ ;  /* 0x0000000d00007c24 */ /* 0x000fe4000f8e02ff */
[----:B------:R-:W-:Y:S02]  /*0720*/  @P4 VIADD R5, R5, 0x1 ;  /* 0x0000000105054836 */ /* 0x000fe40000000000 */
[----:B------:R-:W-:Y:S01]  /*0730*/  @!P5 IADD3 R14, PT, PT, R14, -R7, RZ ;  /* 0x800000070e0ed210 */ /* 0x000fe20007ffe0ff */
[----:B------:R-:W-:-:S03]  /*0740*/  IMAD R9, R10, UR5, R9 ;  /* 0x000000050a097c24 */ /* 0x000fc6000f8e0209 */
[----:B------:R-:W-:Y:S01]  /*0750*/  @!P3 IMAD.MOV R5, RZ, RZ, -R5 ;  /* 0x000000ffff05b224 */ /* 0x000fe200078e0a05 */
[----:B------:R-:W-:Y:S01]  /*0760*/  @!P0 IADD3 R14, PT, PT, -R14, RZ, RZ ;  /* 0x000000ff0e0e8210 */ /* 0x000fe20007ffe1ff */
[----:B------:R-:W-:-:S03]  /*0770*/  IMAD R0, R9, R0, RZ ;  /* 0x0000000009007224 */ /* 0x000fc600078e02ff */
[C---:B------:R-:W-:Y:S02]  /*0780*/  SEL R8, R2.reuse, R14, !P1 ;  /* 0x0000000e02087207 */ /* 0x040fe40004800000 */
[----:B------:R-:W-:-:S03]  /*0790*/  SEL R7, R2, R5, !P1 ;  /* 0x0000000502077207 */ /* 0x000fc60004800000 */
[--C-:B------:R-:W-:Y:S02]  /*07a0*/  IMAD R8, R8, UR13, R0.reuse ;  /* 0x0000000d08087c24 */ /* 0x100fe4000f8e0200 */
[----:B------:R-:W-:Y:S01]  /*07b0*/  IMAD R7, R7, UR13, R0 ;  /* 0x0000000d07077c24 */ /* 0x000fe2000f8e0200 */
[----:B------:R-:W-:Y:S06]  /*07c0*/  BRA.U !UP1, `(.L_x_185) ;  /* 0x0000000509147547 */ /* 0x000fec000b800000 */
[----:B------:R-:W0:Y:S01]  /*07d0*/  LDCU.128 UR8, c[0x0][0x380] ;  /* 0x00007000ff0877ac */ /* 0x000e220008000c00 */
[----:B------:R-:W-:Y:S01]  /*07e0*/  IMAD.MOV.U32 R15, RZ, RZ, RZ ;  /* 0x000000ffff0f7224 */ /* 0x000fe200078e00ff */
[----:B------:R-:W-:Y:S01]  /*07f0*/  MOV R0, R8 ;  /* 0x0000000800007202 */ /* 0x000fe20000000f00 */
[----:B------:R-:W-:Y:S01]  /*0800*/  IMAD.MOV.U32 R9, RZ, RZ, R7 ;  /* 0x000000ffff097224 */ /* 0x000fe200078e0007 */
[----:B------:R-:W-:Y:S02]  /*0810*/  ULOP3.LUT UR4, UR13, 0x7ffffff0, URZ, 0xc0, !UPT ;  /* 0x7ffffff00d047892 */ /* 0x000fe4000f8ec0ff */
[----:B0-----:R-:W-:Y:S02]  /*0820*/  UIADD3 UR7, UP1, UPT, UR8, 0x20, URZ ;  /* 0x0000002008077890 */ /* 0x001fe4000ff3e0ff */
[----:B------:R-:W-:Y:S02]  /*0830*/  UIADD3 UR5, UP2, UPT, UR10, 0x20, URZ ;  /* 0x000000200a057890 */ /* 0x000fe4000ff5e0ff */
[----:B------:R-:W-:-:S02]  /*0840*/  UIADD3 UR10, UPT, UPT, -UR4, URZ, URZ ;  /* 0x000000ff040a7290 */ /* 0x000fc4000fffe1ff */
[----:B------:R-:W-:Y:S02]  /*0850*/  UIADD3.X UR8, UPT, UPT, URZ, UR9, URZ, UP1, !UPT ;  /* 0x00000009ff087290 */ /* 0x000fe40008ffe4ff */
[----:B------:R-:W-:-:S12]  /*0860*/  UIADD3.X UR6, UPT, UPT, URZ, UR11, URZ, UP2, !UPT ;  /* 0x0000000bff067290 */ /* 0x000fd800097fe4ff */
.L_x_186:
[----:B------:R-:W-:Y:S01]  /*0870*/  MOV R4, UR7 ;  /* 0x0000000700047c02 */ /* 0x000fe20008000f00 */
[----:B------:R-:W-:Y:S01]  /*0880*/  IMAD.U32 R5, RZ, RZ, UR8 ;  /* 0x00000008ff057e24 */ /* 0x000fe2000f8e00ff */
[----:B------:R-:W-:Y:S01]  /*0890*/  MOV R2, UR5 ;  /* 0x0000000500027c02 */ /* 0x000fe20008000f00 */
[----:B------:R-:W-:Y:S02]  /*08a0*/  IMAD.U32 R3, RZ, RZ, UR6 ;  /* 0x00000006ff037e24 */ /* 0x000fe4000f8e00ff */
[----:B------:R-:W-:-:S04]  /*08b0*/  IMAD.WIDE R4, R9, 0x4, R4 ;  /* 0x0000000409047825 */ /* 0x000fc800078e0204 */
[----:B------:R-:W-:Y:S01]  /*08c0*/  IMAD.WIDE R2, R0, 0x4, R2 ;  /* 0x0000000400027825 */ /* 0x000fe200078e0202 */
[----:B------:R-:W2:Y:S04]  /*08d0*/  LDG.E R14, desc[UR14][R4.64+-0x20] ;  /* 0xffffe00e040e7981 */ /* 0x000ea8000c1e1900 */
[----:B------:R-:W2:Y:S04]  /*08e0*/  LDG.E R16, desc[UR14][R2.64+-0x20] ;  /* 0xffffe00e02107981 */ /* 0x000ea8000c1e1900 */
[----:B------:R-:W3:Y:S04]  /*08f0*/  LDG.E R17, desc[UR14][R4.64+-0x1c] ;  /* 0xffffe40e04117981 */ /* 0x000ee8000c1e1900 */
[----:B------:R-:W3:Y:S04]  /*0900*/  LDG.E R24, desc[UR14][R2.64+-0x1c] ;  /* 0xffffe40e02187981 */ /* 0x000ee8000c1e1900 */
[----:B------:R-:W4:Y:S04]  /*0910*/  LDG.E R19, desc[UR14][R4.64+-0x18] ;  /* 0xffffe80e04137981 */ /* 0x000f28000c1e1900 */
[----:B------:R-:W4:Y:S04]  /*0920*/  LDG.E R18, desc[UR14][R2.64+-0x18] ;  /* 0xffffe80e02127981 */ /* 0x000f28000c1e1900 */
[----:B------:R-:W5:Y:S04]  /*0930*/  LDG.E R20, desc[UR14][R4.64+-0x14] ;  /* 0xffffec0e04147981 */ /* 0x000f68000c1e1900 */
        /* <DEDUP_REMOVED lines=8> */
[----:B------:R-:W5:Y:S01]  /*09c0*/  LDG.E R27, desc[UR14][R2.64+0x1c] ;  /* 0x00001c0e021b7981 */ /* 0x000f62000c1e1900 */
[----:B--2---:R-:W-:-:S03]  /*09d0*/  FFMA R14, R14, R16, R15 ;  /* 0x000000100e0e7223 */ /* 0x004fc6000000000f */
[----:B------:R-:W2:Y:S04]  /*09e0*/  LDG.E R16, desc[UR14][R4.64+-0x4] ;  /* 0xfffffc0e04107981 */ /* 0x000ea8000c1e1900 */
[----:B------:R-:W2:Y:S01]  /*09f0*/  LDG.E R15, desc[UR14][R2.64+-0x4] ;  /* 0xfffffc0e020f7981 */ /* 0x000ea2000c1e1900 */
[----:B---3--:R-:W-:-:S03]  /*0a00*/  FFMA R24, R17, R24, R14 ;  /* 0x0000001811187223 */ /* 0x008fc6000000000e */
[----:B------:R-:W3:Y:S04]  /*0a10*/  LDG.E R14, desc[UR14][R4.64] ;  /* 0x0000000e040e7981 */ /* 0x000ee8000c1e1900 */
[----:B------:R-:W3:Y:S01]  /*0a20*/  LDG.E R17, desc[UR14][R2.64] ;  /* 0x0000000e02117981 */ /* 0x000ee2000c1e1900 */
[----:B----4-:R-:W-:-:S03]  /*0a30*/  FFMA R25, R19, R18, R24 ;  /* 0x0000001213197223 */ /* 0x010fc60000000018 */
[----:B------:R-:W4:Y:S04]  /*0a40*/  LDG.E R18, desc[UR14][R4.64+0x4] ;  /* 0x0000040e04127981 */ /* 0x000f28000c1e1900 */
[----:B------:R-:W4:Y:S01]  /*0a50*/  LDG.E R19, desc[UR14][R2.64+0x4] ;  /* 0x0000040e02137981 */ /* 0x000f22000c1e1900 */
[----:B-----5:R-:W-:-:S03]  /*0a60*/  FFMA R25, R20, R21, R25 ;  /* 0x0000001514197223 */ /* 0x020fc60000000019 */
[----:B------:R-:W5:Y:S04]  /*0a70*/  LDG.E R20, desc[UR14][R4.64+0x8] ;  /* 0x0000080e04147981 */ /* 0x000f68000c1e1900 */
[----:B------:R-:W5:Y:S01]  /*0a80*/  LDG.E R21, desc[UR14][R2.64+0x8] ;  /* 0x0000080e02157981 */ /* 0x000f62000c1e1900 */
[----:B------:R-:W-:-:S03]  /*0a90*/  FFMA R25, R22, R23, R25 ;  /* 0x0000001716197223 */ /* 0x000fc60000000019 */
[----:B------:R-:W5:Y:S04]  /*0aa0*/  LDG.E R22, desc[UR14][R4.64+0xc] ;  /* 0x00000c0e04167981 */ /* 0x000f68000c1e1900 */
[----:B------:R-:W5:Y:S01]  /*0ab0*/  LDG.E R23, desc[UR14][R2.64+0xc] ;  /* 0x00000c0e02177981 */ /* 0x000f62000c1e1900 */
[----:B------:R-:W-:-:S03]  /*0ac0*/  FFMA R25, R10, R11, R25 ;  /* 0x0000000b0a197223 */ /* 0x000fc60000000019 */
[----:B------:R-:W5:Y:S04]  /*0ad0*/  LDG.E R10, desc[UR14][R4.64+0x10] ;  /* 0x0000100e040a7981 */ /* 0x000f68000c1e1900 */
[----:B------:R-:W5:Y:S01]  /*0ae0*/  LDG.E R11, desc[UR14][R2.64+0x10] ;  /* 0x0000100e020b7981 */ /* 0x000f62000c1e1900 */
[----:B------:R-:W-:-:S03]  /*0af0*/  FFMA R29, R12, R13, R25 ;  /* 0x0000000d0c1d7223 */ /* 0x000fc60000000019 */
[----:B------:R-:W5:Y:S04]  /*0b00*/  LDG.E R24, desc[UR14][R4.64+0x14] ;  /* 0x0000140e04187981 */ /* 0x000f68000c1e1900 */
[----:B------:R-:W5:Y:S04]  /*0b10*/  LDG.E R25, desc[UR14][R2.64+0x14] ;  /* 0x0000140e02197981 */ /* 0x000f68000c1e1900 */
[----:B------:R-:W5:Y:S04]  /*0b20*/  LDG.E R12, desc[UR14][R4.64+0x18] ;  /* 0x0000180e040c7981 */ /* 0x000f68000c1e1900 */
[----:B------:R-:W5:Y:S01]  /*0b30*/  LDG.E R13, desc[UR14][R2.64+0x18] ;  /* 0x0000180e020d7981 */ /* 0x000f62000c1e1900 */
[----:B------:R-:W-:-:S04]  /*0b40*/  UIADD3 UR10, UPT, UPT, UR10, 0x10, URZ ;  /* 0x000000100a0a7890 */ /* 0x000fc8000fffe0ff */
[----:B------:R-:W-:Y:S01]  /*0b50*/  UISETP.NE.AND UP1, UPT, UR10, URZ, UPT ;  /* 0x000000ff0a00728c */ /* 0x000fe2000bf25270 */
[----:B------:R-:W-:Y:S01]  /*0b60*/  IADD3 R9, PT, PT, R9, 0x10, RZ ;  /* 0x0000001009097810 */ /* 0x000fe20007ffe0ff */
[----:B------:R-:W-:Y:S02]  /*0b70*/  VIADD R0, R0, 0x10 ;  /* 0x0000001000007836 */ /* 0x000fe40000000000 */
[----:B--2---:R-:W-:-:S04]  /*0b80*/  FFMA R15, R16, R15, R29 ;  /* 0x0000000f100f7223 */ /* 0x004fc8000000001d */
[----:B---3--:R-:W-:-:S04]  /*0b90*/  FFMA R15, R14, R17, R15 ;  /* 0x000000110e0f7223 */ /* 0x008fc8000000000f */
[----:B----4-:R-:W-:-:S04]  /*0ba0*/  FFMA R15, R18, R19, R15 ;  /* 0x00000013120f7223 */ /* 0x010fc8000000000f */
[----:B-----5:R-:W-:-:S04]  /*0bb0*/  FFMA R15, R20, R21, R15 ;  /* 0x00000015140f7223 */ /* 0x020fc8000000000f */
[----:B------:R-:W-:-:S04]  /*0bc0*/  FFMA R15, R22, R23, R15 ;  /* 0x00000017160f7223 */ /* 0x000fc8000000000f */
[----:B------:R-:W-:-:S04]  /*0bd0*/  FFMA R11, R10, R11, R15 ;  /* 0x0000000b0a0b7223 */ /* 0x000fc8000000000f */
[----:B------:R-:W-:-:S04]  /*0be0*/  FFMA R11, R24, R25, R11 ;  /* 0x00000019180b7223 */ /* 0x000fc8000000000b */
[----:B------:R-:W-:-:S04]  /*0bf0*/  FFMA R11, R12, R13, R11 ;  /* 0x0000000d0c0b7223 */ /* 0x000fc8000000000b */
[----:B------:R-:W-:Y:S01]  /*0c00*/  FFMA R15, R26, R27, R11 ;  /* 0x0000001b1a0f7223 */ /* 0x000fe2000000000b */
[----:B------:R-:W-:Y:S06]  /*0c10*/  BRA.U UP1, `(.L_x_186) ;  /* 0xfffffffd01147547 */ /* 0x000fec000b83ffff */
.L_x_185:
[----:B------:R-:W-:Y:S05]  /*0c20*/  BRA.U !UP0, `(.L_x_184) ;  /* 0x00000005082c7547 */ /* 0x000fea000b800000 */
[----:B------:R-:W-:Y:S02]  /*0c30*/  UISETP.GE.U32.AND UP0, UPT, UR12, 0x8, UPT ;  /* 0x000000080c00788c */ /* 0x000fe4000bf06070 */
[----:B------:R-:W-:-:S04]  /*0c40*/  ULOP3.LUT UR6, UR13, 0x7, URZ, 0xc0, !UPT ;  /* 0x000000070d067892 */ /* 0x000fc8000f8ec0ff */
[----:B------:R-:W-:-:S03]  /*0c50*/  UISETP.NE.AND UP1, UPT, UR6, URZ, UPT ;  /* 0x000000ff0600728c */ /* 0x000fc6000bf25270 */
[----:B------:R-:W-:Y:S08]  /*0c60*/  BRA.U !UP0, `(.L_x_187) ;  /* 0x00000001087c7547 */ /* 0x000ff0000b800000 */
[----:B------:R-:W0:Y:S01]  /*0c70*/  LDC.64 R2, c[0x0][0x380] ;  /* 0x0000e000ff027b82 */ /* 0x000e220000000a00 */
[----:B------:R-:W-:Y:S01]  /*0c80*/  IADD3 R9, PT, PT, R7, UR4, RZ ;  /* 0x0000000407097c10 */ /* 0x000fe2000fffe0ff */
[----:B------:R-:W-:-:S06]  /*0c90*/  VIADD R11, R8, UR4 ;  /* 0x00000004080b7c36 */ /* 0x000fcc0008000000 */
[----:B------:R-:W1:Y:S01]  /*0ca0*/  LDC.64 R4, c[0x0][0x388] ;  /* 0x0000e200ff047b82 */ /* 0x000e620000000a00 */
[----:B0-----:R-:W-:-:S05]  /*0cb0*/  IMAD.WIDE R2, R9, 0x4, R2 ;  /* 0x0000000409027825 */ /* 0x001fca00078e0202 */
[----:B------:R-:W2:Y:S01]  /*0cc0*/  LDG.E R10, desc[UR14][R2.64] ;  /* 0x0000000e020a7981 */ /* 0x000ea2000c1e1900 */
[----:B-1----:R-:W-:-:S03]  /*0cd0*/  IMAD.WIDE R4, R11, 0x4, R4 ;  /* 0x000000040b047825 */ /* 0x002fc600078e0204 */
[----:B------:R-:W3:Y:S04]  /*0ce0*/  LDG.E R13, desc[UR14][R2.64+0x4] ;  /* 0x0000040e020d7981 */ /* 0x000ee8000c1e1900 */
[----:B------:R-:W2:Y:S04]  /*0cf0*/  LDG.E R11, desc[UR14][R4.64] ;  /* 0x0000000e040b7981 */ /* 0x000ea8000c1e1900 */
        /* <DEDUP_REMOVED lines=13> */
[----:B------:R-:W-:Y:S01]  /*0dd0*/  UIADD3 UR4, UPT, UPT, UR4, 0x8, URZ ;  /* 0x0000000804047890 */ /* 0x000fe2000fffe0ff */
[----:B--2---:R-:W-:-:S04]  /*0de0*/  FFMA R10, R10, R11, R15 ;  /* 0x0000000b0a0a7223 */ /* 0x004fc8000000000f */
[----:B---3--:R-:W-:-:S04]  /*0df0*/  FFMA R10, R13, R12, R10 ;  /* 0x0000000c0d0a7223 */ /* 0x008fc8000000000a */
[----:B----4-:R-:W-:-:S04]  /*0e00*/  FFMA R10, R17, R14, R10 ;  /* 0x0000000e110a7223 */ /* 0x010fc8000000000a */
[----:B-----5:R-:W-:-:S04]  /*0e10*/  FFMA R10, R19, R16, R10 ;  /* 0x00000010130a7223 */ /* 0x020fc8000000000a */
[----:B------:R-:W-:-:S04]  /*0e20*/  FFMA R10, R21, R18, R10 ;  /* 0x00000012150a7223 */ /* 0x000fc8000000000a */
[----:B------:R-:W-:-:S04]  /*0e30*/  FFMA R23, R23, R20, R10 ;  /* 0x0000001417177223 */ /* 0x000fc8000000000a */
[----:B------:R-:W-:-:S04]  /*0e40*/  FFMA R0, R0, R9, R23 ;  /* 0x0000000900007223 */ /* 0x000fc80000000017 */
[----:B------:R-:W-:-:S07]  /*0e50*/  FFMA R15, R25, R22, R0 ;  /* 0x00000016190f7223 */ /* 0x000fce0000000000 */
.L_x_187:
        /* <DEDUP_REMOVED lines=14> */
[----:B------:R-:W4:Y:S04]  /*0f40*/  LDG.E R11, desc[UR14][R2.64+0x4] ;  /* 0x0000040e020b7981 */ /* 0x000f28000c1e1900 */
[----:B------:R-:W4:Y:S04]  /*0f50*/  LDG.E R10, desc[UR14][R4.64+0x4] ;  /* 0x0000040e040a7981 */ /* 0x000f28000c1e1900 */
[----:B------:R-:W3:Y:S04]  /*0f60*/  LDG.E R12, desc[UR14][R4.64+0x8] ;  /* 0x0000080e040c7981 */ /* 0x000ee8000c1e1900 */
[----:B------:R-:W5:Y:S04]  /*0f70*/  LDG.E R17, desc[UR14][R2.64+0xc] ;  /* 0x00000c0e02117981 */ /* 0x000f68000c1e1900 */
[----:B------:R-:W5:Y:S01]  /*0f80*/  LDG.E R14, desc[UR14][R4.64+0xc] ;  /* 0x00000c0e040e7981 */ /* 0x000f62000c1e1900 */
[----:B------:R-:W-:Y:S01]  /*0f90*/  UIADD3 UR4, UPT, UPT, UR4, 0x4, URZ ;  /* 0x0000000404047890 */ /* 0x000fe2000fffe0ff */
[----:B--2---:R-:W-:-:S04]  /*0fa0*/  FFMA R0, R0, R9, R15 ;  /* 0x0000000900007223 */ /* 0x004fc8000000000f */
[----:B----4-:R-:W-:-:S04]  /*0fb0*/  FFMA R0, R11, R10, R0 ;  /* 0x0000000a0b007223 */ /* 0x010fc80000000000 */
[----:B---3--:R-:W-:-:S04]  /*0fc0*/  FFMA R0, R13, R12, R0 ;  /* 0x0000000c0d007223 */ /* 0x008fc80000000000 */
[----:B-----5:R-:W-:-:S07]  /*0fd0*/  FFMA R15, R17, R14, R0 ;  /* 0x0000000e110f7223 */ /* 0x020fce0000000000 */
.L_x_188:
[----:B------:R-:W-:Y:S05]  /*0fe0*/  BRA.U !UP1, `(.L_x_184) ;  /* 0x00000001093c7547 */ /* 0x000fea000b800000 */
[----:B------:R-:W0:Y:S01]  /*0ff0*/  LDC.64 R12, c[0x0][0x380] ;  /* 0x0000e000ff0c7b82 */ /* 0x000e220000000a00 */
[----:B------:R-:W-:Y:S01]  /*1000*/  IADD3 R9, PT, PT, R8, UR4, RZ ;  /* 0x0000000408097c10 */ /* 0x000fe2000fffe0ff */
[----:B------:R-:W-:Y:S01]  /*1010*/  VIADD R7, R7, UR4 ;  /* 0x0000000407077c36 */ /* 0x000fe20008000000 */
[----:B------:R-:W-:-:S05]  /*1020*/  UIADD3 UR5, UPT, UPT, -UR5, URZ, URZ ;  /* 0x000000ff05057290 */ /* 0x000fca000fffe1ff */
[----:B------:R-:W1:Y:S07]  /*1030*/  LDC.64 R10, c[0x0][0x388] ;  /* 0x0000e200ff0a7b82 */ /* 0x000e6e0000000a00 */
.L_x_189:
[----:B-1----:R-:W-:-:S04]  /*1040*/  IMAD.WIDE R2, R9, 0x4, R10 ;  /* 0x0000000409027825 */ /* 0x002fc800078e020a */
[----:B0-----:R-:W-:Y:S02]  /*1050*/  IMAD.WIDE R4, R7, 0x4, R12 ;  /* 0x0000000407047825 */ /* 0x001fe400078e020c */
[----:B------:R-:W2:Y:S04]  /*1060*/  LDG.E R2, desc[UR14][R2.64] ;  /* 0x0000000e02027981 */ /* 0x000ea8000c1e1900 */
[----:B------:R-:W2:Y:S01]  /*1070*/  LDG.E R4, desc[UR14][R4.64] ;  /* 0x0000000e04047981 */ /* 0x000ea2000c1e1900 */
[----:B------:R-:W-:Y:S01]  /*1080*/  UIADD3 UR5, UPT, UPT, UR5, 0x1, URZ ;  /* 0x0000000105057890 */ /* 0x000fe2000fffe0ff */
[----:B------:R-:W-:Y:S01]  /*1090*/  IADD3 R9, PT, PT, R9, 0x1, RZ ;  /* 0x0000000109097810 */ /* 0x000fe20007ffe0ff */
[----:B------:R-:W-:Y:S02]  /*10a0*/  VIADD R7, R7, 0x1 ;  /* 0x0000000107077836 */ /* 0x000fe40000000000 */
[----:B------:R-:W-:Y:S01]  /*10b0*/  UISETP.NE.AND UP0, UPT, UR5, URZ, UPT ;  /* 0x000000ff0500728c */ /* 0x000fe2000bf05270 */
[----:B--2---:R-:W-:-:S08]  /*10c0*/  FFMA R15, R4, R2, R15 ;  /* 0x00000002040f7223 */ /* 0x004fd0000000000f */
[----:B------:R-:W-:Y:S05]  /*10d0*/  BRA.U UP0, `(.L_x_189) ;  /* 0xfffffffd00d87547 */ /* 0x000fea000b83ffff */
.L_x_184:
[----:B------:R-:W-:-:S04]  /*10e0*/  I2FP.F32.S32 R0, UR13 ;  /* 0x0000000d00007c45 */ /* 0x000fc80008201400 */
[----:B------:R-:W-:Y:S01]  /*10f0*/  IADD3 R2, PT, PT, R0, -0xd000000, RZ ;  /* 0xf300000000027810 */ /* 0x000fe20007ffe0ff */
[----:B------:R0:W1:Y:S03]  /*1100*/  MUFU.RSQ R3, R0 ;  /* 0x0000000000037308 */ /* 0x0000660000001400 */
[----:B------:R-:W-:-:S13]  /*1110*/  ISETP.GT.U32.AND P0, PT, R2, 0x727fffff, PT ;  /* 0x727fffff0200780c */ /* 0x000fda0003f04070 */
[----:B0-----:R-:W-:Y:S05]  /*1120*/  @!P0 BRA `(.L_x_190) ;  /* 0x0000000000108947 */ /* 0x001fea0003800000 */
[----:B------:R-:W-:-:S07]  /*1130*/  MOV R4, 0x1150 ;  /* 0x0000115000047802 */ /* 0x000fce0000000f00 */
[----:B-1----:R-:W-:Y:S05]  /*1140*/  CALL.REL.NOINC `($__internal_4_$__cuda_sm20_sqrt_rn_f32_slowpath) ;  /* 0x0000000000607944 */ /* 0x002fea0003c00000 */
[----:B------:R-:W-:Y:S01]  /*1150*/  IMAD.MOV.U32 R3, RZ, RZ, R0 ;  /* 0x000000ffff037224 */ /* 0x000fe200078e0000 */
[----:B------:R-:W-:Y:S06]  /*1160*/  BRA `(.L_x_191) ;  /* 0x0000000000107947 */ /* 0x000fec0003800000 */
.L_x_190:
[----:B-1----:R-:W-:Y:S01]  /*1170*/  FMUL.FTZ R5, R0, R3 ;  /* 0x0000000300057220 */ /* 0x002fe20000410000 */
[----:B------:R-:W-:-:S03]  /*1180*/  FMUL.FTZ R3, R3, 0.5 ;  /* 0x3f00000003037820 */ /* 0x000fc60000410000 */
[----:B------:R-:W-:-:S04]  /*1190*/  FFMA R0, -R5, R5, R0 ;  /* 0x0000000505007223 */ /* 0x000fc80000000100 */
[----:B------:R-:W-:-:S07]  /*11a0*/  FFMA R3, R0, R3, R5 ;  /* 0x0000000300037223 */ /* 0x000fce0000000005 */
.L_x_191:
        /* <DEDUP_REMOVED lines=11> */
[----:B------:R-:W-:Y:S05]  /*1260*/  CALL.REL.NOINC `($__internal_5_$__cuda_sm3x_div_rn_noftz_f32_slowpath) ;  /* 0x0000000000787944 */ /* 0x000fea0003c00000 */
[----:B------:R-:W-:-:S07]  /*1270*/  IMAD.MOV.U32 R5, RZ, RZ, R0 ;  /* 0x000000ffff057224 */ /* 0x000fce00078e0000 */
.L_x_193:
[----:B------:R-:W-:Y:S05]  /*1280*/  BSYNC.RECONVERGENT B0 ;  /* 0x0000000000007941 */ /* 0x000fea0003800200 */
.L_x_192:
[----:B------:R-:W0:Y:S02]  /*1290*/  LDC.64 R2, c[0x0][0x390] ;  /* 0x0000e400ff027b82 */ /* 0x000e240000000a00 */
[----:B0-----:R-:W-:-:S05]  /*12a0*/  IMAD.WIDE R6, R6, 0x4, R2 ;  /* 0x0000000406067825 */ /* 0x001fca00078e0202 */
[----:B------:R-:W-:Y:S01]  /*12b0*/  STG.E desc[UR14][R6.64], R5 ;  /* 0x0000000506007986 */ /* 0x000fe2000c10190e */
[----:B------:R-:W-:Y:S05]  /*12c0*/  EXIT ;  /* 0x000000000000794d */ /* 0x000fea0003800000 */
        .weak           $__internal_4_$__cuda_sm20_sqrt_rn_f32_slowpath
        .type           $__internal_4_$__cuda_sm20_sqrt_rn_f32_slowpath,@function
        .size           $__internal_4_$__cuda_sm20_sqrt_rn_f32_slowpath,($__internal_5_$__cuda_sm3x_div_rn_noftz_f32_slowpath - $__internal_4_$__cuda_sm20_sqrt_rn_f32_slowpath)
$__internal_4_$__cuda_sm20_sqrt_rn_f32_slowpath:
[----:B------:R-:W-:-:S13]  /*12d0*/  LOP3.LUT P0, RZ, R0, 0x7fffffff, RZ, 0xc0, !PT ;  /* 0x7fffffff00ff7812 */ /* 0x000fda000780c0ff */
[----:B------:R-:W-:Y:S01]  /*12e0*/  @!P0 MOV R2, R0 ;  /* 0x0000000000028202 */ /* 0x000fe20000000f00 */
[----:B------:R-:W-:Y:S06]  /*12f0*/  @!P0 BRA `(.L_x_194) ;  /* 0x0000000000448947 */ /* 0x000fec0003800000 */
[----:B------:R-:W-:-:S13]  /*1300*/  FSETP.GEU.FTZ.AND P0, PT, R0, RZ, PT ;  /* 0x000000ff0000720b */ /* 0x000fda0003f1e000 */
[----:B------:R-:W-:Y:S01]  /*1310*/  @!P0 IMAD.MOV.U32 R2, RZ, RZ, 0x7fffffff ;  /* 0x7fffffffff028424 */ /* 0x000fe200078e00ff */
        /* <DEDUP_REMOVED lines=15> */
.L_x_194:
[----:B------:R-:W-:Y:S01]  /*1410*/  IMAD.MOV.U32 R0, RZ, RZ, R2 ;  /* 0x000000ffff007224 */ /* 0x000fe200078e0002 */
[----:B------:R-:W-:Y:S01]  /*1420*/  MOV R2, R4 ;  /* 0x0000000400027202 */ /* 0x000fe20000000f00 */
[----:B------:R-:W-:-:S04]  /*1430*/  IMAD.MOV.U32 R3, RZ, RZ, 0x0 ;  /* 0x00000000ff037424 */ /* 0x000fc800078e00ff */
[----:B------:R-:W-:Y:S05]  /*1440*/  RET.REL.NODEC R2 `(_Z18computeScoresNaivePfS_S_iiii) ;  /* 0xffffffe802ec7950 */ /* 0x000fea0003c3ffff */
        .weak           $__internal_5_$__cuda_sm3x_div_rn_noftz_f32_slowpath
        .type           $__internal_5_$__cuda_sm3x_div_rn_noftz_f32_slowpath,@function
        .size           $__internal_5_$__cuda_sm3x_div_rn_noftz_f32_slowpath,(.L_x_212 - $__internal_5_$__cuda_sm3x_div_rn_noftz_f32_slowpath)
$__internal_5_$__cuda_sm3x_div_rn_noftz_f32_slowpath:
[----:B------:R-:W-:Y:S01]  /*1450*/  SHF.R.U32.HI R5, RZ, 0x17, R3 ;  /* 0x00000017ff057819 */ /* 0x000fe20000011603 */
[----:B------:R-:W-:Y:S01]  /*1460*/  BSSY.RECONVERGENT B1, `(.L_x_195) ;  /* 0x0000062000017945 */ /* 0x000fe20003800200 */
[----:B------:R-:W-:Y:S02]  /*1470*/  SHF.R.U32.HI R4, RZ, 0x17, R0 ;  /* 0x00000017ff047819 */ /* 0x000fe40000011600 */
[----:B------:R-:W-:Y:S02]  /*1480*/  LOP3.LUT R12, R5, 0xff, RZ, 0xc0, !PT ;  /* 0x000000ff050c7812 */ /* 0x000fe400078ec0ff */
        /* <DEDUP_REMOVED lines=26> */
[----:B------:R-:W-:Y:S02]  /*1630*/  @!P0 IMAD.MOV.U32 R4, RZ, RZ, -0x40 ;  /* 0xffffffc0ff048424 */ /* 0x000fe400078e00ff */
[----:B------:R-:W-:Y:S01]  /*1640*/  @!P0 FFMA R0, R0, 1.84467440737095516160e+19, RZ ;  /* 0x5f80000000008823 */ /* 0x000fe200000000ff */
[----:B------:R-:W-:Y:S02]  /*1650*/  @!P1 FFMA R3, R3, 1.84467440737095516160e+19, RZ ;  /* 0x5f80000003039823 */ /* 0x000fe400000000ff */
[----:B------:R-:W-:-:S07]  /*1660*/  @!P1 IADD3 R4, PT, PT, R4, 0x40, RZ ;  /* 0x0000004004049810 */ /* 0x000fce0007ffe0ff */
.L_x_196:
        /* <DEDUP_REMOVED lines=13> */
[----:B------:R-:W-:Y:S01]  /*1740*/  FFMA R10, R7, R9, R0 ;  /* 0x00000009070a7223 */ /* 0x000fe20000000000 */
[----:B------:R-:W-:-:S03]  /*1750*/  IADD3 R5, PT, PT, R5, R4, RZ ;  /* 0x0000000405057210 */ /* 0x000fc60007ffe0ff */
[----:B------:R-:W-:-:S05]  /*1760*/  FFMA R0, R14, R10, R9 ;  /* 0x0000000a0e007223 */ /* 0x000fca0000000009 */
[----:B------:R-:W-:-:S04]  /*1770*/  SHF.R.U32.HI R3, RZ, 0x17, R0 ;  /* 0x00000017ff037819 */ /* 0x000fc80000011600 */
[----:B------:R-:W-:-:S04]  /*1780*/  LOP3.LUT R3, R3, 0xff, RZ, 0xc0, !PT ;  /* 0x000000ff03037812 */ /* 0x000fc800078ec0ff */
[----:B------:R-:W-:-:S05]  /*1790*/  IADD3 R7, PT, PT, R3, R5, RZ ;  /* 0x0000000503077210 */ /* 0x000fca0007ffe0ff */
[----:B------:R-:W-:-:S05]  /*17a0*/  VIADD R3, R7, 0xffffffff ;  /* 0xffffffff07037836 */ /* 0x000fca0000000000 */
        /* <DEDUP_REMOVED lines=10> */
[C---:B------:R-:W-:Y:S01]  /*1850*/  IADD3 R8, PT, PT, R7.reuse, 0x20, RZ ;  /* 0x0000002007087810 */ /* 0x040fe20007ffe0ff */
[CCC-:B------:R-:W-:Y:S01]  /*1860*/  FFMA.RM R4, R14.reuse, R10.reuse, R9.reuse ;  /* 0x0000000a0e047223 */ /* 0x1c0fe20000004009 */
[----:B------:R-:W-:Y:S02]  /*1870*/  ISETP.NE.AND P2, PT, R7, RZ, PT ;  /* 0x000000ff0700720c */ /* 0x000fe40003f45270 */
[----:B------:R-:W-:Y:S01]  /*1880*/  LOP3.LUT R5, R3, 0x7fffff, RZ, 0xc0, !PT ;  /* 0x007fffff03057812 */ /* 0x000fe200078ec0ff */
[----:B------:R-:W-:Y:S01]  /*1890*/  FFMA.RP R3, R14, R10, R9 ;  /* 0x0000000a0e037223 */ /* 0x000fe20000008009 */
[----:B------:R-:W-:Y:S02]  /*18a0*/  ISETP.NE.AND P1, PT, R7, RZ, PT ;  /* 0x000000ff0700720c */ /* 0x000fe40003f25270 */
[----:B------:R-:W-:Y:S02]  /*18b0*/  LOP3.LUT R5, R5, 0x800000, RZ, 0xfc, !PT ;  /* 0x0080000005057812 */ /* 0x000fe400078efcff */
[----:B------:R-:W-:-:S02]  /*18c0*/  IADD3 R7, PT, PT, -R7, RZ, RZ ;  /* 0x000000ff07077210 */ /* 0x000fc40007ffe1ff */
[----:B------:R-:W-:Y:S02]  /*18d0*/  SHF.L.U32 R8, R5, R8, RZ ;  /* 0x0000000805087219 */ /* 0x000fe400000006ff */
[----:B------:R-:W-:Y:S02]  /*18e0*/  FSETP.NEU.FTZ.AND P0, PT, R3, R4, PT ;  /* 0x000000040300720b */ /* 0x000fe40003f1d000 */
        /* <DEDUP_REMOVED lines=11> */
.L_x_203:
[----:B------:R-:W-:-:S04]  /*19a0*/  LOP3.LUT R0, R0, 0x80000000, RZ, 0xc0, !PT ;  /* 0x8000000000007812 */ /* 0x000fc800078ec0ff */
[----:B------:R-:W-:Y:S01]  /*19b0*/  LOP3.LUT R0, R0, 0x7f800000, RZ, 0xfc, !PT ;  /* 0x7f80000000007812 */ /* 0x000fe200078efcff */
[----:B------:R-:W-:Y:S06]  /*19c0*/  BRA `(.L_x_204) ;  /* 0x0000000000047947 */ /* 0x000fec0003800000 */
.L_x_202:
[----:B------:R-:W-:-:S07]  /*19d0*/  LEA R0, R5, R0, 0x17 ;  /* 0x0000000005007211 */ /* 0x000fce00078eb8ff */
.L_x_204:
[----:B------:R-:W-:Y:S05]  /*19e0*/  BSYNC.RECONVERGENT B2 ;  /* 0x0000000000027941 */ /* 0x000fea0003800200 */
.L_x_201:
[----:B------:R-:W-:Y:S05]  /*19f0*/  BRA `(.L_x_205) ;  /* 0x0000000000207947 */ /* 0x000fea0003800000 */
.L_x_200:
[----:B------:R-:W-:-:S04]  /*1a00*/  LOP3.LUT R0, R3, 0x80000000, R0, 0x48, !PT ;  /* 0x8000000003007812 */ /* 0x000fc800078e4800 */
[----:B------:R-:W-:Y:S01]  /*1a10*/  LOP3.LUT R0, R0, 0x7f800000, RZ, 0xfc, !PT ;  /* 0x7f80000000007812 */ /* 0x000fe200078efcff */
[----:B------:R-:W-:Y:S06]  /*1a20*/  BRA `(.L_x_205) ;  /* 0x0000000000147947 */ /* 0x000fec0003800000 */
.L_x_199:
[----:B------:R-:W-:Y:S01]  /*1a30*/  LOP3.LUT R0, R3, 0x80000000, R0, 0x48, !PT ;  /* 0x8000000003007812 */ /* 0x000fe200078e4800 */
[----:B------:R-:W-:Y:S06]  /*1a40*/  BRA `(.L_x_205) ;  /* 0x00000000000c7947 */ /* 0x000fec0003800000 */
.L_x_198:
[----:B------:R-:W0:Y:S01]  /*1a50*/  MUFU.RSQ R0, -QNAN ;  /* 0xffc0000000007908 */ /* 0x000e220000001400 */
[----:B------:R-:W-:Y:S05]  /*1a60*/  BRA `(.L_x_205) ;  /* 0x0000000000047947 */ /* 0x000fea0003800000 */
.L_x_197:
[----:B------:R-:W-:-:S07]  /*1a70*/  FADD.FTZ R0, R0, R3 ;  /* 0x0000000300007221 */ /* 0x000fce0000010000 */
.L_x_205:
[----:B------:R-:W-:Y:S05]  /*1a80*/  BSYNC.RECONVERGENT B1 ;  /* 0x0000000000017941 */ /* 0x000fea0003800200 */
.L_x_195:
[----:B------:R-:W-:-:S04]  /*1a90*/  HFMA2 R3, -RZ, RZ, 0, 0 ;  /* 0x00000000ff037431 */ /* 0x000fc800000001ff */
[----:B0-----:R-:W-:Y:S05]  /*1aa0*/  RET.REL.NODEC R2 `(_Z18computeScoresNaivePfS_S_iiii) ;  /* 0xffffffe402547950 */ /* 0x001fea0003c3ffff */
.L_x_206:
        /* <DEDUP_REMOVED lines=13> */
.L_x_212:


//--------------------- .nv.shared._Z23fusedAttentionOptimizedILi16EEvPfS0_S0_S0_iiii --------------------------
	.section	.nv.shared._Z23fusedAttentionOptimizedILi16EEvPfS0_S0_S0_iiii,"aw",@nobits
	.sectionflags	@""
	.align	16
	.zero		1024


//--------------------- .nv.shared.reserved.0     --------------------------
	.section	.nv.shared.reserved.0,"aw",@nobits
	.weak		__nv_reservedSMEM_offset_0_alias
	.size		__nv_reservedSMEM_offset_0_alias, 0, 64
	.other		__nv_reservedSMEM_offset_0_alias,@"STO_CUDA_RESERVED_SHARED STV_DEFAULT"
__nv_reservedSMEM_offset_0_alias:
	.zero		0
	.zero		64


//--------------------- .nv.shared._Z15applyCausalMaskPfiii --------------------------
	.section	.nv.shared._Z15applyCausalMaskPfiii,"aw",@nobits
	.sectionflags	@""
	.align	16
	.zero		1024


//--------------------- .nv.shared._Z24flashAttentionSimplifiedPfS_S_S_iiii --------------------------
	.section	.nv.shared._Z24flashAttentionSimplifiedPfS_S_S_iiii,"aw",@nobits
	.sectionflags	@""
	.align	16
	.zero		1024


//--------------------- .nv.shared._Z19applyAttentionNaivePfS_S_iiii --------------------------
	.section	.nv.shared._Z19applyAttentionNaivePfS_S_iiii,"aw",@nobits
	.sectionflags	@""
	.align	16
	.zero		1024


//--------------------- .nv.shared._Z10softmaxGPUPfS_ii --------------------------
	.section	.nv.shared._Z10softmaxGPUPfS_ii,"aw",@nobits
	.sectionflags	@""
	.align	16
	.zero		1024


//--------------------- .nv.shared._Z18computeScoresNaivePfS_S_iiii --------------------------
	.section	.nv.shared._Z18computeScoresNaivePfS_S_iiii,"aw",@nobits
	.sectionflags	@""
	.align	16
	.zero		1024


//--------------------- .nv.constant0._Z23fusedAttentionOptimizedILi16EEvPfS0_S0_S0_iiii --------------------------
	.section	.nv.constant0._Z23fusedAttentionOptimizedILi16EEvPfS0_S0_S0_iiii,"a",@progbits
	.sectionflags	@""
	.align	4
.nv.constant0._Z23fusedAttentionOptimizedILi16EEvPfS0_S0_S0_iiii:
	.zero		944


//--------------------- .nv.constant0._Z15applyCausalMaskPfiii --------------------------
	.section	.nv.constant0._Z15applyCausalMaskPfiii,"a",@progbits
	.sectionflags	@""
	.align	4
.nv.constant0._Z15applyCausalMaskPfiii:
	.zero		916


//--------------------- .nv.constant0._Z24flashAttentionSimplifiedPfS_S_S_iiii --------------------------
	.section	.nv.constant0._Z24flashAttentionSimplifiedPfS_S_S_iiii,"a",@progbits
	.sectionflags	@""
	.align	4
.nv.constant0._Z24flashAttentionSimplifiedPfS_S_S_iiii:
	.zero		944


//--------------------- .nv.constant0._Z19applyAttentionNaivePfS_S_iiii --------------------------
	.section	.nv.constant0._Z19applyAttentionNaivePfS_S_iiii,"a",@progbits
	.sectionflags	@""
	.align	4
.nv.constant0._Z19applyAttentionNaivePfS_S_iiii:
	.zero		936


//--------------------- .nv.constant0._Z10softmaxGPUPfS_ii --------------------------
	.section	.nv.constant0._Z10softmaxGPUPfS_ii,"a",@progbits
	.sectionflags	@""
	.align	4
.nv.constant0._Z10softmaxGPUPfS_ii:
	.zero		920


//--------------------- .nv.constant0._Z18computeScoresNaivePfS_S_iiii --------------------------
	.section	.nv.constant0._Z18computeScoresNaivePfS_S_iiii,"a",@progbits
	.sectionflags	@""
	.align	4
.nv.constant0._Z18computeScoresNaivePfS_S_iiii:
	.zero		936


//--------------------- SYMBOLS --------------------------

	.type		.nv.reservedSmem.offset0,@object
	.size		.nv.reservedSmem.offset0,0x4
	.type		.nv.reservedSmem.cap,@object
	.size		.nv.reservedSmem.cap,0x4
